//
// Generated by NVIDIA NVVM Compiler
//
// Compiler Build ID: CL-36424714
// Cuda compilation tools, release 13.0, V13.0.88
// Based on NVVM 20.0.0
//

.version 9.0
.target sm_100
.address_size 64

	// .globl	_Z28softmax_kernel_naive_batchedPfS_iiii

.visible .entry _Z28softmax_kernel_naive_batchedPfS_iiii(
	.param .u64 .ptr .align 1 _Z28softmax_kernel_naive_batchedPfS_iiii_param_0,
	.param .u64 .ptr .align 1 _Z28softmax_kernel_naive_batchedPfS_iiii_param_1,
	.param .u32 _Z28softmax_kernel_naive_batchedPfS_iiii_param_2,
	.param .u32 _Z28softmax_kernel_naive_batchedPfS_iiii_param_3,
	.param .u32 _Z28softmax_kernel_naive_batchedPfS_iiii_param_4,
	.param .u32 _Z28softmax_kernel_naive_batchedPfS_iiii_param_5
)
{
	.reg .pred 	%p<62>;
	.reg .b32 	%r<152>;
	.reg .b32 	%f<511>;
	.reg .b64 	%rd<46>;

	ld.param.u64 	%rd8, [_Z28softmax_kernel_naive_batchedPfS_iiii_param_0];
	ld.param.u64 	%rd9, [_Z28softmax_kernel_naive_batchedPfS_iiii_param_1];
	ld.param.u32 	%r47, [_Z28softmax_kernel_naive_batchedPfS_iiii_param_2];
	ld.param.u32 	%r48, [_Z28softmax_kernel_naive_batchedPfS_iiii_param_3];
	ld.param.u32 	%r45, [_Z28softmax_kernel_naive_batchedPfS_iiii_param_4];
	ld.param.u32 	%r46, [_Z28softmax_kernel_naive_batchedPfS_iiii_param_5];
	cvta.to.global.u64 	%rd1, %rd9;
	cvta.to.global.u64 	%rd2, %rd8;
	mov.u32 	%r49, %tid.x;
	mov.u32 	%r50, %ctaid.x;
	mov.u32 	%r51, %ntid.x;
	mad.lo.s32 	%r1, %r50, %r51, %r49;
	mul.lo.s32 	%r52, %r48, %r47;
	setp.ge.s32 	%p1, %r1, %r52;
	setp.lt.s32 	%p2, %r45, 1;
	or.pred  	%p3, %p1, %p2;
	@%p3 bra 	$L__BB0_19;
	mul.lo.s32 	%r150, %r1, %r45;
	setp.lt.s32 	%p4, %r46, 1;
	@%p4 bra 	$L__BB0_19;
	setp.ne.s32 	%p5, %r46, 1;
	@%p5 bra 	$L__BB0_5;
	neg.s32 	%r151, %r45;
$L__BB0_4:
	mul.wide.s32 	%rd42, %r150, 4;
	add.s64 	%rd43, %rd1, %rd42;
	add.s64 	%rd44, %rd2, %rd42;
	ld.global.f32 	%f479, [%rd44];
	sub.f32 	%f480, %f479, %f479;
	fma.rn.f32 	%f481, %f480, 0f3BBB989D, 0f3F000000;
	cvt.sat.f32.f32 	%f482, %f481;
	mov.f32 	%f483, 0f4B400001;
	mov.f32 	%f484, 0f437C0000;
	fma.rm.f32 	%f485, %f482, %f484, %f483;
	add.f32 	%f486, %f485, 0fCB40007F;
	neg.f32 	%f487, %f486;
	fma.rn.f32 	%f488, %f480, 0f3FB8AA3B, %f487;
	fma.rn.f32 	%f489, %f480, 0f32A57060, %f488;
	mov.b32 	%r134, %f485;
	shl.b32 	%r135, %r134, 23;
	mov.b32 	%f490, %r135;
	ex2.approx.ftz.f32 	%f491, %f489;
	mul.f32 	%f492, %f491, %f490;
	add.f32 	%f493, %f492, 0f00000000;
	div.rn.f32 	%f494, %f492, %f493;
	st.global.f32 	[%rd43], %f494;
	add.s32 	%r151, %r151, 1;
	setp.ne.s32 	%p61, %r151, 0;
	add.s32 	%r150, %r150, 1;
	@%p61 bra 	$L__BB0_4;
	bra.uni 	$L__BB0_19;
$L__BB0_5:
	add.s32 	%r54, %r46, -1;
	add.s32 	%r55, %r46, 15;
	and.b32  	%r56, %r55, 15;
	add.s32 	%r4, %r56, -1;
	add.s32 	%r57, %r46, 7;
	and.b32  	%r58, %r57, 7;
	add.s32 	%r5, %r58, -1;
	and.b32  	%r6, %r46, 7;
	and.b32  	%r7, %r46, 3;
	and.b32  	%r8, %r54, 15;
	and.b32  	%r9, %r55, 7;
	and.b32  	%r10, %r57, 3;
	and.b32  	%r11, %r46, 2147483640;
	and.b32  	%r12, %r46, 1;
	and.b32  	%r59, %r54, -16;
	neg.s32 	%r13, %r59;
	mov.b32 	%r136, 0;
$L__BB0_6:
	add.s32 	%r61, %r46, -2;
	setp.lt.u32 	%p6, %r61, 15;
	add.s32 	%r62, %r150, %r136;
	mul.lo.s32 	%r15, %r62, %r46;
	mul.wide.s32 	%rd10, %r15, 4;
	add.s64 	%rd3, %rd2, %rd10;
	ld.global.f32 	%f510, [%rd3];
	mov.b32 	%r148, 1;
	@%p6 bra 	$L__BB0_33;
	add.s64 	%rd45, %rd3, 32;
	mov.b32 	%r137, 0;
	mov.u32 	%r138, %r13;
	bra.uni 	$L__BB0_31;
$L__BB0_8:
	mov.b32 	%r140, 0;
$L__BB0_9:
	.pragma "nounroll";
	add.s32 	%r99, %r140, %r15;
	mul.wide.u32 	%rd26, %r140, 4;
	add.s64 	%rd27, %rd3, %rd26;
	ld.global.f32 	%f276, [%rd27];
	sub.f32 	%f277, %f276, %f510;
	fma.rn.f32 	%f278, %f277, 0f3BBB989D, 0f3F000000;
	cvt.sat.f32.f32 	%f279, %f278;
	mov.f32 	%f280, 0f4B400001;
	mov.f32 	%f281, 0f437C0000;
	fma.rm.f32 	%f282, %f279, %f281, %f280;
	add.f32 	%f283, %f282, 0fCB40007F;
	neg.f32 	%f284, %f283;
	fma.rn.f32 	%f285, %f277, 0f3FB8AA3B, %f284;
	fma.rn.f32 	%f286, %f277, 0f32A57060, %f285;
	mov.b32 	%r100, %f282;
	shl.b32 	%r101, %r100, 23;
	mov.b32 	%f287, %r101;
	ex2.approx.ftz.f32 	%f288, %f286;
	mul.f32 	%f289, %f288, %f287;
	div.rn.f32 	%f290, %f289, %f503;
	mul.wide.s32 	%rd28, %r99, 4;
	add.s64 	%rd29, %rd1, %rd28;
	st.global.f32 	[%rd29], %f290;
	ld.global.f32 	%f291, [%rd27+4];
	sub.f32 	%f292, %f291, %f510;
	fma.rn.f32 	%f293, %f292, 0f3BBB989D, 0f3F000000;
	cvt.sat.f32.f32 	%f294, %f293;
	fma.rm.f32 	%f295, %f294, %f281, %f280;
	add.f32 	%f296, %f295, 0fCB40007F;
	neg.f32 	%f297, %f296;
	fma.rn.f32 	%f298, %f292, 0f3FB8AA3B, %f297;
	fma.rn.f32 	%f299, %f292, 0f32A57060, %f298;
	mov.b32 	%r102, %f295;
	shl.b32 	%r103, %r102, 23;
	mov.b32 	%f300, %r103;
	ex2.approx.ftz.f32 	%f301, %f299;
	mul.f32 	%f302, %f301, %f300;
	div.rn.f32 	%f303, %f302, %f503;
	st.global.f32 	[%rd29+4], %f303;
	ld.global.f32 	%f304, [%rd27+8];
	sub.f32 	%f305, %f304, %f510;
	fma.rn.f32 	%f306, %f305, 0f3BBB989D, 0f3F000000;
	cvt.sat.f32.f32 	%f307, %f306;
	fma.rm.f32 	%f308, %f307, %f281, %f280;
	add.f32 	%f309, %f308, 0fCB40007F;
	neg.f32 	%f310, %f309;
	fma.rn.f32 	%f311, %f305, 0f3FB8AA3B, %f310;
	fma.rn.f32 	%f312, %f305, 0f32A57060, %f311;
	mov.b32 	%r104, %f308;
	shl.b32 	%r105, %r104, 23;
	mov.b32 	%f313, %r105;
	ex2.approx.ftz.f32 	%f314, %f312;
	mul.f32 	%f315, %f314, %f313;
	div.rn.f32 	%f316, %f315, %f503;
	st.global.f32 	[%rd29+8], %f316;
	ld.global.f32 	%f317, [%rd27+12];
	sub.f32 	%f318, %f317, %f510;
	fma.rn.f32 	%f319, %f318, 0f3BBB989D, 0f3F000000;
	cvt.sat.f32.f32 	%f320, %f319;
	fma.rm.f32 	%f321, %f320, %f281, %f280;
	add.f32 	%f322, %f321, 0fCB40007F;
	neg.f32 	%f323, %f322;
	fma.rn.f32 	%f324, %f318, 0f3FB8AA3B, %f323;
	fma.rn.f32 	%f325, %f318, 0f32A57060, %f324;
	mov.b32 	%r106, %f321;
	shl.b32 	%r107, %r106, 23;
	mov.b32 	%f326, %r107;
	ex2.approx.ftz.f32 	%f327, %f325;
	mul.f32 	%f328, %f327, %f326;
	div.rn.f32 	%f329, %f328, %f503;
	st.global.f32 	[%rd29+12], %f329;
	ld.global.f32 	%f330, [%rd27+16];
	sub.f32 	%f331, %f330, %f510;
	fma.rn.f32 	%f332, %f331, 0f3BBB989D, 0f3F000000;
	cvt.sat.f32.f32 	%f333, %f332;
	fma.rm.f32 	%f334, %f333, %f281, %f280;
	add.f32 	%f335, %f334, 0fCB40007F;
	neg.f32 	%f336, %f335;
	fma.rn.f32 	%f337, %f331, 0f3FB8AA3B, %f336;
	fma.rn.f32 	%f338, %f331, 0f32A57060, %f337;
	mov.b32 	%r108, %f334;
	shl.b32 	%r109, %r108, 23;
	mov.b32 	%f339, %r109;
	ex2.approx.ftz.f32 	%f340, %f338;
	mul.f32 	%f341, %f340, %f339;
	div.rn.f32 	%f342, %f341, %f503;
	st.global.f32 	[%rd29+16], %f342;
	ld.global.f32 	%f343, [%rd27+20];
	sub.f32 	%f344, %f343, %f510;
	fma.rn.f32 	%f345, %f344, 0f3BBB989D, 0f3F000000;
	cvt.sat.f32.f32 	%f346, %f345;
	fma.rm.f32 	%f347, %f346, %f281, %f280;
	add.f32 	%f348, %f347, 0fCB40007F;
	neg.f32 	%f349, %f348;
	fma.rn.f32 	%f350, %f344, 0f3FB8AA3B, %f349;
	fma.rn.f32 	%f351, %f344, 0f32A57060, %f350;
	mov.b32 	%r110, %f347;
	shl.b32 	%r111, %r110, 23;
	mov.b32 	%f352, %r111;
	ex2.approx.ftz.f32 	%f353, %f351;
	mul.f32 	%f354, %f353, %f352;
	div.rn.f32 	%f355, %f354, %f503;
	st.global.f32 	[%rd29+20], %f355;
	ld.global.f32 	%f356, [%rd27+24];
	sub.f32 	%f357, %f356, %f510;
	fma.rn.f32 	%f358, %f357, 0f3BBB989D, 0f3F000000;
	cvt.sat.f32.f32 	%f359, %f358;
	fma.rm.f32 	%f360, %f359, %f281, %f280;
	add.f32 	%f361, %f360, 0fCB40007F;
	neg.f32 	%f362, %f361;
	fma.rn.f32 	%f363, %f357, 0f3FB8AA3B, %f362;
	fma.rn.f32 	%f364, %f357, 0f32A57060, %f363;
	mov.b32 	%r112, %f360;
	shl.b32 	%r113, %r112, 23;
	mov.b32 	%f365, %r113;
	ex2.approx.ftz.f32 	%f366, %f364;
	mul.f32 	%f367, %f366, %f365;
	div.rn.f32 	%f368, %f367, %f503;
	st.global.f32 	[%rd29+24], %f368;
	ld.global.f32 	%f369, [%rd27+28];
	sub.f32 	%f370, %f369, %f510;
	fma.rn.f32 	%f371, %f370, 0f3BBB989D, 0f3F000000;
	cvt.sat.f32.f32 	%f372, %f371;
	fma.rm.f32 	%f373, %f372, %f281, %f280;
	add.f32 	%f374, %f373, 0fCB40007F;
	neg.f32 	%f375, %f374;
	fma.rn.f32 	%f376, %f370, 0f3FB8AA3B, %f375;
	fma.rn.f32 	%f377, %f370, 0f32A57060, %f376;
	mov.b32 	%r114, %f373;
	shl.b32 	%r115, %r114, 23;
	mov.b32 	%f378, %r115;
	ex2.approx.ftz.f32 	%f379, %f377;
	mul.f32 	%f380, %f379, %f378;
	div.rn.f32 	%f381, %f380, %f503;
	st.global.f32 	[%rd29+28], %f381;
	add.s32 	%r140, %r140, 8;
	setp.eq.s32 	%p54, %r140, %r11;
	mov.u32 	%r142, %r11;
	@%p54 bra 	$L__BB0_10;
	bra.uni 	$L__BB0_9;
$L__BB0_10:
	setp.eq.s32 	%p55, %r6, 0;
	@%p55 bra 	$L__BB0_18;
	add.s32 	%r116, %r6, -1;
	setp.lt.u32 	%p56, %r116, 3;
	@%p56 bra 	$L__BB0_13;
	add.s32 	%r117, %r142, %r15;
	mul.wide.u32 	%rd30, %r142, 4;
	add.s64 	%rd31, %rd3, %rd30;
	ld.global.f32 	%f382, [%rd31];
	sub.f32 	%f383, %f382, %f510;
	fma.rn.f32 	%f384, %f383, 0f3BBB989D, 0f3F000000;
	cvt.sat.f32.f32 	%f385, %f384;
	mov.f32 	%f386, 0f4B400001;
	mov.f32 	%f387, 0f437C0000;
	fma.rm.f32 	%f388, %f385, %f387, %f386;
	add.f32 	%f389, %f388, 0fCB40007F;
	neg.f32 	%f390, %f389;
	fma.rn.f32 	%f391, %f383, 0f3FB8AA3B, %f390;
	fma.rn.f32 	%f392, %f383, 0f32A57060, %f391;
	mov.b32 	%r118, %f388;
	shl.b32 	%r119, %r118, 23;
	mov.b32 	%f393, %r119;
	ex2.approx.ftz.f32 	%f394, %f392;
	mul.f32 	%f395, %f394, %f393;
	div.rn.f32 	%f396, %f395, %f503;
	mul.wide.s32 	%rd32, %r117, 4;
	add.s64 	%rd33, %rd1, %rd32;
	st.global.f32 	[%rd33], %f396;
	ld.global.f32 	%f397, [%rd31+4];
	sub.f32 	%f398, %f397, %f510;
	fma.rn.f32 	%f399, %f398, 0f3BBB989D, 0f3F000000;
	cvt.sat.f32.f32 	%f400, %f399;
	fma.rm.f32 	%f401, %f400, %f387, %f386;
	add.f32 	%f402, %f401, 0fCB40007F;
	neg.f32 	%f403, %f402;
	fma.rn.f32 	%f404, %f398, 0f3FB8AA3B, %f403;
	fma.rn.f32 	%f405, %f398, 0f32A57060, %f404;
	mov.b32 	%r120, %f401;
	shl.b32 	%r121, %r120, 23;
	mov.b32 	%f406, %r121;
	ex2.approx.ftz.f32 	%f407, %f405;
	mul.f32 	%f408, %f407, %f406;
	div.rn.f32 	%f409, %f408, %f503;
	st.global.f32 	[%rd33+4], %f409;
	ld.global.f32 	%f410, [%rd31+8];
	sub.f32 	%f411, %f410, %f510;
	fma.rn.f32 	%f412, %f411, 0f3BBB989D, 0f3F000000;
	cvt.sat.f32.f32 	%f413, %f412;
	fma.rm.f32 	%f414, %f413, %f387, %f386;
	add.f32 	%f415, %f414, 0fCB40007F;
	neg.f32 	%f416, %f415;
	fma.rn.f32 	%f417, %f411, 0f3FB8AA3B, %f416;
	fma.rn.f32 	%f418, %f411, 0f32A57060, %f417;
	mov.b32 	%r122, %f414;
	shl.b32 	%r123, %r122, 23;
	mov.b32 	%f419, %r123;
	ex2.approx.ftz.f32 	%f420, %f418;
	mul.f32 	%f421, %f420, %f419;
	div.rn.f32 	%f422, %f421, %f503;
	st.global.f32 	[%rd33+8], %f422;
	ld.global.f32 	%f423, [%rd31+12];
	sub.f32 	%f424, %f423, %f510;
	fma.rn.f32 	%f425, %f424, 0f3BBB989D, 0f3F000000;
	cvt.sat.f32.f32 	%f426, %f425;
	fma.rm.f32 	%f427, %f426, %f387, %f386;
	add.f32 	%f428, %f427, 0fCB40007F;
	neg.f32 	%f429, %f428;
	fma.rn.f32 	%f430, %f424, 0f3FB8AA3B, %f429;
	fma.rn.f32 	%f431, %f424, 0f32A57060, %f430;
	mov.b32 	%r124, %f427;
	shl.b32 	%r125, %r124, 23;
	mov.b32 	%f432, %r125;
	ex2.approx.ftz.f32 	%f433, %f431;
	mul.f32 	%f434, %f433, %f432;
	div.rn.f32 	%f435, %f434, %f503;
	st.global.f32 	[%rd33+12], %f435;
	add.s32 	%r142, %r142, 4;
$L__BB0_13:
	setp.eq.s32 	%p57, %r7, 0;
	@%p57 bra 	$L__BB0_18;
	setp.eq.s32 	%p58, %r7, 1;
	@%p58 bra 	$L__BB0_16;
	add.s32 	%r126, %r142, %r15;
	mul.wide.u32 	%rd34, %r142, 4;
	add.s64 	%rd35, %rd3, %rd34;
	ld.global.f32 	%f436, [%rd35];
	sub.f32 	%f437, %f436, %f510;
	fma.rn.f32 	%f438, %f437, 0f3BBB989D, 0f3F000000;
	cvt.sat.f32.f32 	%f439, %f438;
	mov.f32 	%f440, 0f4B400001;
	mov.f32 	%f441, 0f437C0000;
	fma.rm.f32 	%f442, %f439, %f441, %f440;
	add.f32 	%f443, %f442, 0fCB40007F;
	neg.f32 	%f444, %f443;
	fma.rn.f32 	%f445, %f437, 0f3FB8AA3B, %f444;
	fma.rn.f32 	%f446, %f437, 0f32A57060, %f445;
	mov.b32 	%r127, %f442;
	shl.b32 	%r128, %r127, 23;
	mov.b32 	%f447, %r128;
	ex2.approx.ftz.f32 	%f448, %f446;
	mul.f32 	%f449, %f448, %f447;
	div.rn.f32 	%f450, %f449, %f503;
	mul.wide.s32 	%rd36, %r126, 4;
	add.s64 	%rd37, %rd1, %rd36;
	st.global.f32 	[%rd37], %f450;
	ld.global.f32 	%f451, [%rd35+4];
	sub.f32 	%f452, %f451, %f510;
	fma.rn.f32 	%f453, %f452, 0f3BBB989D, 0f3F000000;
	cvt.sat.f32.f32 	%f454, %f453;
	fma.rm.f32 	%f455, %f454, %f441, %f440;
	add.f32 	%f456, %f455, 0fCB40007F;
	neg.f32 	%f457, %f456;
	fma.rn.f32 	%f458, %f452, 0f3FB8AA3B, %f457;
	fma.rn.f32 	%f459, %f452, 0f32A57060, %f458;
	mov.b32 	%r129, %f455;
	shl.b32 	%r130, %r129, 23;
	mov.b32 	%f460, %r130;
	ex2.approx.ftz.f32 	%f461, %f459;
	mul.f32 	%f462, %f461, %f460;
	div.rn.f32 	%f463, %f462, %f503;
	st.global.f32 	[%rd37+4], %f463;
	add.s32 	%r142, %r142, 2;
$L__BB0_16:
	setp.eq.s32 	%p59, %r12, 0;
	@%p59 bra 	$L__BB0_18;
	add.s32 	%r131, %r142, %r15;
	mul.wide.u32 	%rd38, %r142, 4;
	add.s64 	%rd39, %rd3, %rd38;
	ld.global.f32 	%f464, [%rd39];
	sub.f32 	%f465, %f464, %f510;
	fma.rn.f32 	%f466, %f465, 0f3BBB989D, 0f3F000000;
	cvt.sat.f32.f32 	%f467, %f466;
	mov.f32 	%f468, 0f4B400001;
	mov.f32 	%f469, 0f437C0000;
	fma.rm.f32 	%f470, %f467, %f469, %f468;
	add.f32 	%f471, %f470, 0fCB40007F;
	neg.f32 	%f472, %f471;
	fma.rn.f32 	%f473, %f465, 0f3FB8AA3B, %f472;
	fma.rn.f32 	%f474, %f465, 0f32A57060, %f473;
	mov.b32 	%r132, %f470;
	shl.b32 	%r133, %r132, 23;
	mov.b32 	%f475, %r133;
	ex2.approx.ftz.f32 	%f476, %f474;
	mul.f32 	%f477, %f476, %f475;
	div.rn.f32 	%f478, %f477, %f503;
	mul.wide.s32 	%rd40, %r131, 4;
	add.s64 	%rd41, %rd1, %rd40;
	st.global.f32 	[%rd41], %f478;
$L__BB0_18:
	add.s32 	%r136, %r136, 1;
	setp.eq.s32 	%p60, %r136, %r45;
	@%p60 bra 	$L__BB0_19;
	bra.uni 	$L__BB0_6;
$L__BB0_19:
	ret;
$L__BB0_20:
	mov.f32 	%f503, 0f00000000;
	mov.b32 	%r139, 0;
$L__BB0_21:
	.pragma "nounroll";
	mul.wide.u32 	%rd18, %r139, 4;
	add.s64 	%rd19, %rd3, %rd18;
	ld.global.f32 	%f90, [%rd19];
	sub.f32 	%f91, %f90, %f510;
	fma.rn.f32 	%f92, %f91, 0f3BBB989D, 0f3F000000;
	cvt.sat.f32.f32 	%f93, %f92;
	mov.f32 	%f94, 0f4B400001;
	mov.f32 	%f95, 0f437C0000;
	fma.rm.f32 	%f96, %f93, %f95, %f94;
	add.f32 	%f97, %f96, 0fCB40007F;
	neg.f32 	%f98, %f97;
	fma.rn.f32 	%f99, %f91, 0f3FB8AA3B, %f98;
	fma.rn.f32 	%f100, %f91, 0f32A57060, %f99;
	mov.b32 	%r66, %f96;
	shl.b32 	%r67, %r66, 23;
	mov.b32 	%f101, %r67;
	ex2.approx.ftz.f32 	%f102, %f100;
	fma.rn.f32 	%f103, %f102, %f101, %f503;
	ld.global.f32 	%f104, [%rd19+4];
	sub.f32 	%f105, %f104, %f510;
	fma.rn.f32 	%f106, %f105, 0f3BBB989D, 0f3F000000;
	cvt.sat.f32.f32 	%f107, %f106;
	fma.rm.f32 	%f108, %f107, %f95, %f94;
	add.f32 	%f109, %f108, 0fCB40007F;
	neg.f32 	%f110, %f109;
	fma.rn.f32 	%f111, %f105, 0f3FB8AA3B, %f110;
	fma.rn.f32 	%f112, %f105, 0f32A57060, %f111;
	mov.b32 	%r68, %f108;
	shl.b32 	%r69, %r68, 23;
	mov.b32 	%f113, %r69;
	ex2.approx.ftz.f32 	%f114, %f112;
	fma.rn.f32 	%f115, %f114, %f113, %f103;
	ld.global.f32 	%f116, [%rd19+8];
	sub.f32 	%f117, %f116, %f510;
	fma.rn.f32 	%f118, %f117, 0f3BBB989D, 0f3F000000;
	cvt.sat.f32.f32 	%f119, %f118;
	fma.rm.f32 	%f120, %f119, %f95, %f94;
	add.f32 	%f121, %f120, 0fCB40007F;
	neg.f32 	%f122, %f121;
	fma.rn.f32 	%f123, %f117, 0f3FB8AA3B, %f122;
	fma.rn.f32 	%f124, %f117, 0f32A57060, %f123;
	mov.b32 	%r70, %f120;
	shl.b32 	%r71, %r70, 23;
	mov.b32 	%f125, %r71;
	ex2.approx.ftz.f32 	%f126, %f124;
	fma.rn.f32 	%f127, %f126, %f125, %f115;
	ld.global.f32 	%f128, [%rd19+12];
	sub.f32 	%f129, %f128, %f510;
	fma.rn.f32 	%f130, %f129, 0f3BBB989D, 0f3F000000;
	cvt.sat.f32.f32 	%f131, %f130;
	fma.rm.f32 	%f132, %f131, %f95, %f94;
	add.f32 	%f133, %f132, 0fCB40007F;
	neg.f32 	%f134, %f133;
	fma.rn.f32 	%f135, %f129, 0f3FB8AA3B, %f134;
	fma.rn.f32 	%f136, %f129, 0f32A57060, %f135;
	mov.b32 	%r72, %f132;
	shl.b32 	%r73, %r72, 23;
	mov.b32 	%f137, %r73;
	ex2.approx.ftz.f32 	%f138, %f136;
	fma.rn.f32 	%f139, %f138, %f137, %f127;
	ld.global.f32 	%f140, [%rd19+16];
	sub.f32 	%f141, %f140, %f510;
	fma.rn.f32 	%f142, %f141, 0f3BBB989D, 0f3F000000;
	cvt.sat.f32.f32 	%f143, %f142;
	fma.rm.f32 	%f144, %f143, %f95, %f94;
	add.f32 	%f145, %f144, 0fCB40007F;
	neg.f32 	%f146, %f145;
	fma.rn.f32 	%f147, %f141, 0f3FB8AA3B, %f146;
	fma.rn.f32 	%f148, %f141, 0f32A57060, %f147;
	mov.b32 	%r74, %f144;
	shl.b32 	%r75, %r74, 23;
	mov.b32 	%f149, %r75;
	ex2.approx.ftz.f32 	%f150, %f148;
	fma.rn.f32 	%f151, %f150, %f149, %f139;
	ld.global.f32 	%f152, [%rd19+20];
	sub.f32 	%f153, %f152, %f510;
	fma.rn.f32 	%f154, %f153, 0f3BBB989D, 0f3F000000;
	cvt.sat.f32.f32 	%f155, %f154;
	fma.rm.f32 	%f156, %f155, %f95, %f94;
	add.f32 	%f157, %f156, 0fCB40007F;
	neg.f32 	%f158, %f157;
	fma.rn.f32 	%f159, %f153, 0f3FB8AA3B, %f158;
	fma.rn.f32 	%f160, %f153, 0f32A57060, %f159;
	mov.b32 	%r76, %f156;
	shl.b32 	%r77, %r76, 23;
	mov.b32 	%f161, %r77;
	ex2.approx.ftz.f32 	%f162, %f160;
	fma.rn.f32 	%f163, %f162, %f161, %f151;
	ld.global.f32 	%f164, [%rd19+24];
	sub.f32 	%f165, %f164, %f510;
	fma.rn.f32 	%f166, %f165, 0f3BBB989D, 0f3F000000;
	cvt.sat.f32.f32 	%f167, %f166;
	fma.rm.f32 	%f168, %f167, %f95, %f94;
	add.f32 	%f169, %f168, 0fCB40007F;
	neg.f32 	%f170, %f169;
	fma.rn.f32 	%f171, %f165, 0f3FB8AA3B, %f170;
	fma.rn.f32 	%f172, %f165, 0f32A57060, %f171;
	mov.b32 	%r78, %f168;
	shl.b32 	%r79, %r78, 23;
	mov.b32 	%f173, %r79;
	ex2.approx.ftz.f32 	%f174, %f172;
	fma.rn.f32 	%f175, %f174, %f173, %f163;
	ld.global.f32 	%f176, [%rd19+28];
	sub.f32 	%f177, %f176, %f510;
	fma.rn.f32 	%f178, %f177, 0f3BBB989D, 0f3F000000;
	cvt.sat.f32.f32 	%f179, %f178;
	fma.rm.f32 	%f180, %f179, %f95, %f94;
	add.f32 	%f181, %f180, 0fCB40007F;
	neg.f32 	%f182, %f181;
	fma.rn.f32 	%f183, %f177, 0f3FB8AA3B, %f182;
	fma.rn.f32 	%f184, %f177, 0f32A57060, %f183;
	mov.b32 	%r80, %f180;
	shl.b32 	%r81, %r80, 23;
	mov.b32 	%f185, %r81;
	ex2.approx.ftz.f32 	%f186, %f184;
	fma.rn.f32 	%f503, %f186, %f185, %f175;
	add.s32 	%r139, %r139, 8;
	setp.eq.s32 	%p47, %r139, %r11;
	mov.u32 	%r145, %r11;
	@%p47 bra 	$L__BB0_22;
	bra.uni 	$L__BB0_21;
$L__BB0_22:
	setp.eq.s32 	%p48, %r6, 0;
	@%p48 bra 	$L__BB0_30;
	add.s32 	%r82, %r6, -1;
	setp.lt.u32 	%p49, %r82, 3;
	@%p49 bra 	$L__BB0_25;
	mul.wide.u32 	%rd20, %r145, 4;
	add.s64 	%rd21, %rd3, %rd20;
	ld.global.f32 	%f188, [%rd21];
	sub.f32 	%f189, %f188, %f510;
	fma.rn.f32 	%f190, %f189, 0f3BBB989D, 0f3F000000;
	cvt.sat.f32.f32 	%f191, %f190;
	mov.f32 	%f192, 0f4B400001;
	mov.f32 	%f193, 0f437C0000;
	fma.rm.f32 	%f194, %f191, %f193, %f192;
	add.f32 	%f195, %f194, 0fCB40007F;
	neg.f32 	%f196, %f195;
	fma.rn.f32 	%f197, %f189, 0f3FB8AA3B, %f196;
	fma.rn.f32 	%f198, %f189, 0f32A57060, %f197;
	mov.b32 	%r83, %f194;
	shl.b32 	%r84, %r83, 23;
	mov.b32 	%f199, %r84;
	ex2.approx.ftz.f32 	%f200, %f198;
	fma.rn.f32 	%f201, %f200, %f199, %f503;
	ld.global.f32 	%f202, [%rd21+4];
	sub.f32 	%f203, %f202, %f510;
	fma.rn.f32 	%f204, %f203, 0f3BBB989D, 0f3F000000;
	cvt.sat.f32.f32 	%f205, %f204;
	fma.rm.f32 	%f206, %f205, %f193, %f192;
	add.f32 	%f207, %f206, 0fCB40007F;
	neg.f32 	%f208, %f207;
	fma.rn.f32 	%f209, %f203, 0f3FB8AA3B, %f208;
	fma.rn.f32 	%f210, %f203, 0f32A57060, %f209;
	mov.b32 	%r85, %f206;
	shl.b32 	%r86, %r85, 23;
	mov.b32 	%f211, %r86;
	ex2.approx.ftz.f32 	%f212, %f210;
	fma.rn.f32 	%f213, %f212, %f211, %f201;
	ld.global.f32 	%f214, [%rd21+8];
	sub.f32 	%f215, %f214, %f510;
	fma.rn.f32 	%f216, %f215, 0f3BBB989D, 0f3F000000;
	cvt.sat.f32.f32 	%f217, %f216;
	fma.rm.f32 	%f218, %f217, %f193, %f192;
	add.f32 	%f219, %f218, 0fCB40007F;
	neg.f32 	%f220, %f219;
	fma.rn.f32 	%f221, %f215, 0f3FB8AA3B, %f220;
	fma.rn.f32 	%f222, %f215, 0f32A57060, %f221;
	mov.b32 	%r87, %f218;
	shl.b32 	%r88, %r87, 23;
	mov.b32 	%f223, %r88;
	ex2.approx.ftz.f32 	%f224, %f222;
	fma.rn.f32 	%f225, %f224, %f223, %f213;
	ld.global.f32 	%f226, [%rd21+12];
	sub.f32 	%f227, %f226, %f510;
	fma.rn.f32 	%f228, %f227, 0f3BBB989D, 0f3F000000;
	cvt.sat.f32.f32 	%f229, %f228;
	fma.rm.f32 	%f230, %f229, %f193, %f192;
	add.f32 	%f231, %f230, 0fCB40007F;
	neg.f32 	%f232, %f231;
	fma.rn.f32 	%f233, %f227, 0f3FB8AA3B, %f232;
	fma.rn.f32 	%f234, %f227, 0f32A57060, %f233;
	mov.b32 	%r89, %f230;
	shl.b32 	%r90, %r89, 23;
	mov.b32 	%f235, %r90;
	ex2.approx.ftz.f32 	%f236, %f234;
	fma.rn.f32 	%f503, %f236, %f235, %f225;
	add.s32 	%r145, %r145, 4;
$L__BB0_25:
	setp.eq.s32 	%p50, %r7, 0;
	@%p50 bra 	$L__BB0_30;
	setp.eq.s32 	%p51, %r7, 1;
	@%p51 bra 	$L__BB0_28;
	mul.wide.u32 	%rd22, %r145, 4;
	add.s64 	%rd23, %rd3, %rd22;
	ld.global.f32 	%f238, [%rd23];
	sub.f32 	%f239, %f238, %f510;
	fma.rn.f32 	%f240, %f239, 0f3BBB989D, 0f3F000000;
	cvt.sat.f32.f32 	%f241, %f240;
	mov.f32 	%f242, 0f4B400001;
	mov.f32 	%f243, 0f437C0000;
	fma.rm.f32 	%f244, %f241, %f243, %f242;
	add.f32 	%f245, %f244, 0fCB40007F;
	neg.f32 	%f246, %f245;
	fma.rn.f32 	%f247, %f239, 0f3FB8AA3B, %f246;
	fma.rn.f32 	%f248, %f239, 0f32A57060, %f247;
	mov.b32 	%r91, %f244;
	shl.b32 	%r92, %r91, 23;
	mov.b32 	%f249, %r92;
	ex2.approx.ftz.f32 	%f250, %f248;
	fma.rn.f32 	%f251, %f250, %f249, %f503;
	ld.global.f32 	%f252, [%rd23+4];
	sub.f32 	%f253, %f252, %f510;
	fma.rn.f32 	%f254, %f253, 0f3BBB989D, 0f3F000000;
	cvt.sat.f32.f32 	%f255, %f254;
	fma.rm.f32 	%f256, %f255, %f243, %f242;
	add.f32 	%f257, %f256, 0fCB40007F;
	neg.f32 	%f258, %f257;
	fma.rn.f32 	%f259, %f253, 0f3FB8AA3B, %f258;
	fma.rn.f32 	%f260, %f253, 0f32A57060, %f259;
	mov.b32 	%r93, %f256;
	shl.b32 	%r94, %r93, 23;
	mov.b32 	%f261, %r94;
	ex2.approx.ftz.f32 	%f262, %f260;
	fma.rn.f32 	%f503, %f262, %f261, %f251;
	add.s32 	%r145, %r145, 2;
$L__BB0_28:
	setp.eq.s32 	%p52, %r12, 0;
	@%p52 bra 	$L__BB0_30;
	mul.wide.u32 	%rd24, %r145, 4;
	add.s64 	%rd25, %rd3, %rd24;
	ld.global.f32 	%f263, [%rd25];
	sub.f32 	%f264, %f263, %f510;
	fma.rn.f32 	%f265, %f264, 0f3BBB989D, 0f3F000000;
	cvt.sat.f32.f32 	%f266, %f265;
	mov.f32 	%f267, 0f4B400001;
	mov.f32 	%f268, 0f437C0000;
	fma.rm.f32 	%f269, %f266, %f268, %f267;
	add.f32 	%f270, %f269, 0fCB40007F;
	neg.f32 	%f271, %f270;
	fma.rn.f32 	%f272, %f264, 0f3FB8AA3B, %f271;
	fma.rn.f32 	%f273, %f264, 0f32A57060, %f272;
	mov.b32 	%r95, %f269;
	shl.b32 	%r96, %r95, 23;
	mov.b32 	%f274, %r96;
	ex2.approx.ftz.f32 	%f275, %f273;
	fma.rn.f32 	%f503, %f275, %f274, %f503;
$L__BB0_30:
	setp.lt.u32 	%p53, %r46, 8;
	mov.b32 	%r142, 0;
	@%p53 bra 	$L__BB0_10;
	bra.uni 	$L__BB0_8;
$L__BB0_31:
	.pragma "nounroll";
	ld.global.f32 	%f29, [%rd45+-28];
	setp.gt.f32 	%p7, %f29, %f510;
	selp.f32 	%f30, %f29, %f510, %p7;
	ld.global.f32 	%f31, [%rd45+-24];
	setp.gt.f32 	%p8, %f31, %f30;
	selp.f32 	%f32, %f31, %f30, %p8;
	ld.global.f32 	%f33, [%rd45+-20];
	setp.gt.f32 	%p9, %f33, %f32;
	selp.f32 	%f34, %f33, %f32, %p9;
	ld.global.f32 	%f35, [%rd45+-16];
	setp.gt.f32 	%p10, %f35, %f34;
	selp.f32 	%f36, %f35, %f34, %p10;
	ld.global.f32 	%f37, [%rd45+-12];
	setp.gt.f32 	%p11, %f37, %f36;
	selp.f32 	%f38, %f37, %f36, %p11;
	ld.global.f32 	%f39, [%rd45+-8];
	setp.gt.f32 	%p12, %f39, %f38;
	selp.f32 	%f40, %f39, %f38, %p12;
	ld.global.f32 	%f41, [%rd45+-4];
	setp.gt.f32 	%p13, %f41, %f40;
	selp.f32 	%f42, %f41, %f40, %p13;
	ld.global.f32 	%f43, [%rd45];
	setp.gt.f32 	%p14, %f43, %f42;
	selp.f32 	%f44, %f43, %f42, %p14;
	ld.global.f32 	%f45, [%rd45+4];
	setp.gt.f32 	%p15, %f45, %f44;
	selp.f32 	%f46, %f45, %f44, %p15;
	ld.global.f32 	%f47, [%rd45+8];
	setp.gt.f32 	%p16, %f47, %f46;
	selp.f32 	%f48, %f47, %f46, %p16;
	ld.global.f32 	%f49, [%rd45+12];
	setp.gt.f32 	%p17, %f49, %f48;
	selp.f32 	%f50, %f49, %f48, %p17;
	ld.global.f32 	%f51, [%rd45+16];
	setp.gt.f32 	%p18, %f51, %f50;
	selp.f32 	%f52, %f51, %f50, %p18;
	ld.global.f32 	%f53, [%rd45+20];
	setp.gt.f32 	%p19, %f53, %f52;
	selp.f32 	%f54, %f53, %f52, %p19;
	ld.global.f32 	%f55, [%rd45+24];
	setp.gt.f32 	%p20, %f55, %f54;
	selp.f32 	%f56, %f55, %f54, %p20;
	ld.global.f32 	%f57, [%rd45+28];
	setp.gt.f32 	%p21, %f57, %f56;
	selp.f32 	%f58, %f57, %f56, %p21;
	ld.global.f32 	%f59, [%rd45+32];
	setp.gt.f32 	%p22, %f59, %f58;
	selp.f32 	%f510, %f59, %f58, %p22;
	add.s32 	%r138, %r138, 16;
	add.s32 	%r137, %r137, 16;
	add.s64 	%rd45, %rd45, 64;
	setp.eq.s32 	%p23, %r138, 0;
	@%p23 bra 	$L__BB0_32;
	bra.uni 	$L__BB0_31;
$L__BB0_32:
	add.s32 	%r148, %r137, 1;
$L__BB0_33:
	setp.eq.s32 	%p24, %r8, 0;
	@%p24 bra 	$L__BB0_43;
	setp.lt.u32 	%p25, %r4, 7;
	@%p25 bra 	$L__BB0_36;
	mul.wide.s32 	%rd13, %r148, 4;
	add.s64 	%rd14, %rd3, %rd13;
	ld.global.f32 	%f61, [%rd14];
	setp.gt.f32 	%p26, %f61, %f510;
	selp.f32 	%f62, %f61, %f510, %p26;
	ld.global.f32 	%f63, [%rd14+4];
	setp.gt.f32 	%p27, %f63, %f62;
	selp.f32 	%f64, %f63, %f62, %p27;
	ld.global.f32 	%f65, [%rd14+8];
	setp.gt.f32 	%p28, %f65, %f64;
	selp.f32 	%f66, %f65, %f64, %p28;
	ld.global.f32 	%f67, [%rd14+12];
	setp.gt.f32 	%p29, %f67, %f66;
	selp.f32 	%f68, %f67, %f66, %p29;
	ld.global.f32 	%f69, [%rd14+16];
	setp.gt.f32 	%p30, %f69, %f68;
	selp.f32 	%f70, %f69, %f68, %p30;
	ld.global.f32 	%f71, [%rd14+20];
	setp.gt.f32 	%p31, %f71, %f70;
	selp.f32 	%f72, %f71, %f70, %p31;
	ld.global.f32 	%f73, [%rd14+24];
	setp.gt.f32 	%p32, %f73, %f72;
	selp.f32 	%f74, %f73, %f72, %p32;
	ld.global.f32 	%f75, [%rd14+28];
	setp.gt.f32 	%p33, %f75, %f74;
	selp.f32 	%f510, %f75, %f74, %p33;
	add.s32 	%r148, %r148, 8;
$L__BB0_36:
	setp.eq.s32 	%p34, %r9, 0;
	@%p34 bra 	$L__BB0_43;
	setp.lt.u32 	%p35, %r5, 3;
	@%p35 bra 	$L__BB0_39;
	mul.wide.s32 	%rd15, %r148, 4;
	add.s64 	%rd16, %rd3, %rd15;
	ld.global.f32 	%f77, [%rd16];
	setp.gt.f32 	%p36, %f77, %f510;
	selp.f32 	%f78, %f77, %f510, %p36;
	ld.global.f32 	%f79, [%rd16+4];
	setp.gt.f32 	%p37, %f79, %f78;
	selp.f32 	%f80, %f79, %f78, %p37;
	ld.global.f32 	%f81, [%rd16+8];
	setp.gt.f32 	%p38, %f81, %f80;
	selp.f32 	%f82, %f81, %f80, %p38;
	ld.global.f32 	%f83, [%rd16+12];
	setp.gt.f32 	%p39, %f83, %f82;
	selp.f32 	%f510, %f83, %f82, %p39;
	add.s32 	%r148, %r148, 4;
$L__BB0_39:
	setp.eq.s32 	%p40, %r10, 0;
	@%p40 bra 	$L__BB0_43;
	setp.eq.s32 	%p41, %r10, 1;
	mul.wide.s32 	%rd17, %r148, 4;
	add.s64 	%rd7, %rd3, %rd17;
	ld.global.f32 	%f84, [%rd7];
	setp.gt.f32 	%p42, %f84, %f510;
	selp.f32 	%f510, %f84, %f510, %p42;
	@%p41 bra 	$L__BB0_43;
	setp.eq.s32 	%p43, %r10, 2;
	ld.global.f32 	%f85, [%rd7+4];
	setp.gt.f32 	%p44, %f85, %f510;
	selp.f32 	%f510, %f85, %f510, %p44;
	@%p43 bra 	$L__BB0_43;
	ld.global.f32 	%f86, [%rd7+8];
	setp.gt.f32 	%p45, %f86, %f510;
	selp.f32 	%f510, %f86, %f510, %p45;
$L__BB0_43:
	setp.lt.u32 	%p46, %r46, 8;
	mov.f32 	%f503, 0f00000000;
	mov.b32 	%r145, 0;
	@%p46 bra 	$L__BB0_22;
	bra.uni 	$L__BB0_20;

}


// ===== COMPILED SASS (sm_100) =====

	.target	sm_100

	.elftype	@"ET_EXEC"


//--------------------- .note.nv.tkinfo           --------------------------
	.section	.note.nv.tkinfo,"",@"SHT_NOTE"
	.sectionflags	@"SHF_NOTE_NV_TKINFO"
	.tkinfo
        /*0018*/ 	.word	0x00000002
        /*0030*/ 	.string	""
        /*0030*/ 	.string	"ptxas"
        /*0030*/ 	.string	"Cuda compilation tools, release 13.0, V13.0.88"
        /*0030*/ 	.string	"Build cuda_13.0.r13.0/compiler.36424714_0"
        /*0030*/ 	.string	"-arch sm_100 -m 64 "



//--------------------- .note.nv.cuinfo           --------------------------
	.section	.note.nv.cuinfo,"",@"SHT_NOTE"
	.sectionflags	@"SHF_NOTE_NV_CUINFO"
        /*0018*/ 	.short	0x0002
        /*001a*/ 	.short	0x0064
        /*001c*/ 	.short	0x0082
	.zero		2


//--------------------- .nv.info                  --------------------------
	.section	.nv.info,"",@"SHT_CUDA_INFO"
	.align	4


	//----- nvinfo : EIATTR_REGCOUNT
	.align		4
        /*0000*/ 	.byte	0x04, 0x2f
        /*0002*/ 	.short	(.L_1 - .L_0)
	.align		4
.L_0:
        /*0004*/ 	.word	index@(_Z28softmax_kernel_naive_batchedPfS_iiii)
        /*0008*/ 	.word	0x00000020


	//----- nvinfo : EIATTR_FRAME_SIZE
	.align		4
.L_1:
        /*000c*/ 	.byte	0x04, 0x11
        /*000e*/ 	.short	(.L_3 - .L_2)
	.align		4
.L_2:
        /*0010*/ 	.word	index@($__internal_0_$__cuda_sm3x_div_rn_noftz_f32_slowpath)
        /*0014*/ 	.word	0x00000000


	//----- nvinfo : EIATTR_FRAME_SIZE
	.align		4
.L_3:
        /*0018*/ 	.byte	0x04, 0x11
        /*001a*/ 	.short	(.L_5 - .L_4)
	.align		4
.L_4:
        /*001c*/ 	.word	index@(_Z28softmax_kernel_naive_batchedPfS_iiii)
        /*0020*/ 	.word	0x00000000


	//----- nvinfo : EIATTR_MIN_STACK_SIZE
	.align		4
.L_5:
        /*0024*/ 	.byte	0x04, 0x12
        /*0026*/ 	.short	(.L_7 - .L_6)
	.align		4
.L_6:
        /*0028*/ 	.word	index@(_Z28softmax_kernel_naive_batchedPfS_iiii)
        /*002c*/ 	.word	0x00000000
.L_7:


//--------------------- .nv.compat                --------------------------
	.section	.nv.compat,"",@"SHT_CUDA_COMPAT_INFO"
	.align	4
        /*0000*/ 	.byte	0x02, 0x09, 0x00, 0x00, 0x02, 0x02, 0x01, 0x00, 0x02, 0x05, 0x05, 0x00, 0x03, 0x07, 0x01, 0x01
        /*0010*/ 	.byte	0x02, 0x03, 0x00, 0x00, 0x02, 0x06, 0x01, 0x00, 0x04, 0x0b, 0x08, 0x00, 0x01, 0x00, 0x00, 0x00
        /*0020*/ 	.byte	0x00, 0x00, 0x00, 0x00


//--------------------- .nv.info._Z28softmax_kernel_naive_batchedPfS_iiii --------------------------
	.section	.nv.info._Z28softmax_kernel_naive_batchedPfS_iiii,"",@"SHT_CUDA_INFO"
	.sectionflags	@""
	.align	4


	//----- nvinfo : EIATTR_CUDA_API_VERSION
	.align		4
        /*0000*/ 	.byte	0x04, 0x37
        /*0002*/ 	.short	(.L_9 - .L_8)
.L_8:
        /*0004*/ 	.word	0x00000082


	//----- nvinfo : EIATTR_KPARAM_INFO
	.align		4
.L_9:
        /*0008*/ 	.byte	0x04, 0x17
        /*000a*/ 	.short	(.L_11 - .L_10)
.L_10:
        /*000c*/ 	.word	0x00000000
        /*0010*/ 	.short	0x0005
        /*0012*/ 	.short	0x001c
        /*0014*/ 	.byte	0x00, 0xf0, 0x11, 0x00


	//----- nvinfo : EIATTR_KPARAM_INFO
	.align		4
.L_11:
        /*0018*/ 	.byte	0x04, 0x17
        /*001a*/ 	.short	(.L_13 - .L_12)
.L_12:
        /*001c*/ 	.word	0x00000000
        /*0020*/ 	.short	0x0004
        /*0022*/ 	.short	0x0018
        /*0024*/ 	.byte	0x00, 0xf0, 0x11, 0x00


	//----- nvinfo : EIATTR_KPARAM_INFO
	.align		4
.L_13:
        /*0028*/ 	.byte	0x04, 0x17
        /*002a*/ 	.short	(.L_15 - .L_14)
.L_14:
        /*002c*/ 	.word	0x00000000
        /*0030*/ 	.short	0x0003
        /*0032*/ 	.short	0x0014
        /*0034*/ 	.byte	0x00, 0xf0, 0x11, 0x00


	//----- nvinfo : EIATTR_KPARAM_INFO
	.align		4
.L_15:
        /*0038*/ 	.byte	0x04, 0x17
        /*003a*/ 	.short	(.L_17 - .L_16)
.L_16:
        /*003c*/ 	.word	0x00000000
        /*0040*/ 	.short	0x0002
        /*0042*/ 	.short	0x0010
        /*0044*/ 	.byte	0x00, 0xf0, 0x11, 0x00


	//----- nvinfo : EIATTR_KPARAM_INFO
	.align		4
.L_17:
        /*0048*/ 	.byte	0x04, 0x17
        /*004a*/ 	.short	(.L_19 - .L_18)
.L_18:
        /*004c*/ 	.word	0x00000000
        /*0050*/ 	.short	0x0001
        /*0052*/ 	.short	0x0008
        /*0054*/ 	.byte	0x00, 0xf5, 0x21, 0x00


	//----- nvinfo : EIATTR_KPARAM_INFO
	.align		4
.L_19:
        /*0058*/ 	.byte	0x04, 0x17
        /*005a*/ 	.short	(.L_21 - .L_20)
.L_20:
        /*005c*/ 	.word	0x00000000
        /*0060*/ 	.short	0x0000
        /*0062*/ 	.short	0x0000
        /*0064*/ 	.byte	0x00, 0xf5, 0x21, 0x00


	//----- nvinfo : EIATTR_SPARSE_MMA_MASK
	.align		4
.L_21:
        /*0068*/ 	.byte	0x03, 0x50
        /*006a*/ 	.short	0x0000


	//----- nvinfo : EIATTR_MAXREG_COUNT
	.align		4
        /*006c*/ 	.byte	0x03, 0x1b
        /*006e*/ 	.short	0x00ff


	//----- nvinfo : EIATTR_MERCURY_ISA_VERSION
	.align		4
        /*0070*/ 	.byte	0x03, 0x5f
        /*0072*/ 	.short	0x0101


	//----- nvinfo : EIATTR_VRC_CTA_INIT_COUNT
	.align		4
        /*0074*/ 	.byte	0x02, 0x4a
	.zero		1
	.zero		1


	//----- nvinfo : EIATTR_EXIT_INSTR_OFFSETS
	.align		4
        /*0078*/ 	.byte	0x04, 0x1c
        /*007a*/ 	.short	(.L_23 - .L_22)


	//   ....[0]....
.L_22:
        /*007c*/ 	.word	0x000000a0


	//   ....[1]....
        /*0080*/ 	.word	0x000000e0


	//   ....[2]....
        /*0084*/ 	.word	0x00000370


	//   ....[3]....
        /*0088*/ 	.word	0x00003420


	//----- nvinfo : EIATTR_CRS_STACK_SIZE
	.align		4
.L_23:
        /*008c*/ 	.byte	0x04, 0x1e
        /*008e*/ 	.short	(.L_25 - .L_24)
.L_24:
        /*0090*/ 	.word	0x00000000


	//----- nvinfo : EIATTR_CBANK_PARAM_SIZE
	.align		4
.L_25:
        /*0094*/ 	.byte	0x03, 0x19
        /*0096*/ 	.short	0x0020


	//----- nvinfo : EIATTR_PARAM_CBANK
	.align		4
        /*0098*/ 	.byte	0x04, 0x0a
        /*009a*/ 	.short	(.L_27 - .L_26)
	.align		4
.L_26:
        /*009c*/ 	.word	index@(.nv.constant0._Z28softmax_kernel_naive_batchedPfS_iiii)
        /*00a0*/ 	.short	0x0380
        /*00a2*/ 	.short	0x0020


	//----- nvinfo : EIATTR_SW_WAR
	.align		4
.L_27:
        /*00a4*/ 	.byte	0x04, 0x36
        /*00a6*/ 	.short	(.L_29 - .L_28)
.L_28:
        /*00a8*/ 	.word	0x00000008
.L_29:


//--------------------- .nv.callgraph             --------------------------
	.section	.nv.callgraph,"",@"SHT_CUDA_CALLGRAPH"
	.align	4
	.sectionentsize	8
	.align		4
        /*0000*/ 	.word	0x00000000
	.align		4
        /*0004*/ 	.word	0xffffffff
	.align		4
        /*0008*/ 	.word	0x00000000
	.align		4
        /*000c*/ 	.word	0xfffffffe
	.align		4
        /*0010*/ 	.word	0x00000000
	.align		4
        /*0014*/ 	.word	0xfffffffd
	.align		4
        /*0018*/ 	.word	0x00000000
	.align		4
        /*001c*/ 	.word	0xfffffffc


//--------------------- .text._Z28softmax_kernel_naive_batchedPfS_iiii --------------------------
	.section	.text._Z28softmax_kernel_naive_batchedPfS_iiii,"ax",@progbits
	.align	128
        .global         _Z28softmax_kernel_naive_batchedPfS_iiii
        .type           _Z28softmax_kernel_naive_batchedPfS_iiii,@function
        .size           _Z28softmax_kernel_naive_batchedPfS_iiii,(.L_x_62 - _Z28softmax_kernel_naive_batchedPfS_iiii)
        .other          _Z28softmax_kernel_naive_batchedPfS_iiii,@"STO_CUDA_ENTRY STV_DEFAULT"
_Z28softmax_kernel_naive_batchedPfS_iiii:
.text._Z28softmax_kernel_naive_batchedPfS_iiii:
[----:B------:R-:W-:Y:S01]  /*0000*/  LDC R1, c[0x0][0x37c] ;  /* 0x0000df00ff017b82 */ /* 0x000fe20000000800 */
[----:B------:R-:W0:Y:S07]  /*0010*/  S2R R4, SR_TID.X ;  /* 0x0000000000047919 */ /* 0x000e2e0000002100 */
[----:B------:R-:W0:Y:S01]  /*0020*/  S2UR UR6, SR_CTAID.X ;  /* 0x00000000000679c3 */ /* 0x000e220000002500 */
[----:B------:R-:W1:Y:S07]  /*0030*/  LDCU.64 UR4, c[0x0][0x390] ;  /* 0x00007200ff0477ac */ /* 0x000e6e0008000a00 */
[----:B------:R-:W0:Y:S08]  /*0040*/  LDC R3, c[0x0][0x360] ;  /* 0x0000d800ff037b82 */ /* 0x000e300000000800 */
[----:B------:R-:W2:Y:S01]  /*0050*/  LDC R5, c[0x0][0x398] ;  /* 0x0000e600ff057b82 */ /* 0x000ea20000000800 */
[----:B-1----:R-:W-:Y:S01]  /*0060*/  UIMAD UR4, UR5, UR4, URZ ;  /* 0x00000004050472a4 */ /* 0x002fe2000f8e02ff */
[----:B0-----:R-:W-:Y:S01]  /*0070*/  IMAD R4, R3, UR6, R4 ;  /* 0x0000000603047c24 */ /* 0x001fe2000f8e0204 */
[----:B--2---:R-:W-:-:S04]  /*0080*/  ISETP.GE.AND P0, PT, R5, 0x1, PT ;  /* 0x000000010500780c */ /* 0x004fc80003f06270 */
[----:B------:R-:W-:-:S13]  /*0090*/  ISETP.GE.OR P0, PT, R4, UR4, !P0 ;  /* 0x0000000404007c0c */ /* 0x000fda000c706670 */
[----:B------:R-:W-:Y:S05]  /*00a0*/  @P0 EXIT ;  /* 0x000000000000094d */ /* 0x000fea0003800000 */
[----:B------:R-:W0:Y:S02]  /*00b0*/  LDCU UR10, c[0x0][0x39c] ;  /* 0x00007380ff0a77ac */ /* 0x000e240008000800 */
[----:B0-----:R-:W-:-:S06]  /*00c0*/  UISETP.GE.AND UP0, UPT, UR10, 0x1, UPT ;  /* 0x000000010a00788c */ /* 0x001fcc000bf06270 */
[----:B------:R-:W-:-:S13]  /*00d0*/  PLOP3.LUT P0, PT, PT, PT, UP0, 0x80, 0x8 ;  /* 0x000000000008781c */ /* 0x000fda0003f0f008 */
[----:B------:R-:W-:Y:S05]  /*00e0*/  @!P0 EXIT ;  /* 0x000000000000894d */ /* 0x000fea0003800000 */
[----:B------:R-:W-:Y:S01]  /*00f0*/  UISETP.NE.AND UP0, UPT, UR10, 0x1, UPT ;  /* 0x000000010a00788c */ /* 0x000fe2000bf05270 */
[----:B------:R-:W-:Y:S01]  /*0100*/  IMAD R4, R4, R5, RZ ;  /* 0x0000000504047224 */ /* 0x000fe200078e02ff */
[----:B------:R-:W0:Y:S07]  /*0110*/  LDCU.64 UR18, c[0x0][0x358] ;  /* 0x00006b00ff1277ac */ /* 0x000e2e0008000a00 */
[----:B------:R-:W-:Y:S05]  /*0120*/  BRA.U UP0, `(.L_x_0) ;  /* 0x0000000100947547 */ /* 0x000fea000b800000 */
[----:B------:R-:W1:Y:S01]  /*0130*/  LDC.64 R12, c[0x0][0x380] ;  /* 0x0000e000ff0c7b82 */ /* 0x000e620000000a00 */
[----:B------:R-:W-:-:S07]  /*0140*/  IADD3 R5, PT, PT, -R5, RZ, RZ ;  /* 0x000000ff05057210 */ /* 0x000fce0007ffe1ff */
[----:B------:R-:W2:Y:S02]  /*0150*/  LDC.64 R14, c[0x0][0x388] ;  /* 0x0000e200ff0e7b82 */ /* 0x000ea40000000a00 */
.L_x_3:
[----:B-1----:R-:W-:-:S06]  /*0160*/  IMAD.WIDE R2, R4, 0x4, R12 ;  /* 0x0000000404027825 */ /* 0x002fcc00078e020c */
[----:B0--3--:R-:W3:Y:S01]  /*0170*/  LDG.E R2, desc[UR18][R2.64] ;  /* 0x0000001202027981 */ /* 0x009ee2000c1e1900 */
[----:B------:R-:W-:Y:S01]  /*0180*/  HFMA2 R7, -RZ, RZ, 0.96630859375, -0.0022525787353515625 ;  /* 0x3bbb989dff077431 */ /* 0x000fe200000001ff */
[----:B------:R-:W-:Y:S01]  /*0190*/  MOV R9, 0x437c0000 ;  /* 0x437c000000097802 */ /* 0x000fe20000000f00 */
[----:B------:R-:W-:Y:S01]  /*01a0*/  BSSY.RECONVERGENT B2, `(.L_x_1) ;  /* 0x0000019000027945 */ /* 0x000fe20003800200 */
[----:B------:R-:W-:Y:S01]  /*01b0*/  IADD3 R5, PT, PT, R5, 0x1, RZ ;  /* 0x0000000105057810 */ /* 0x000fe20007ffe0ff */
[----:B--2---:R-:W-:-:S03]  /*01c0*/  IMAD.WIDE R10, R4, 0x4, R14 ;  /* 0x00000004040a7825 */ /* 0x004fc600078e020e */
[----:B------:R-:W-:Y:S01]  /*01d0*/  ISETP.NE.AND P2, PT, R5, RZ, PT ;  /* 0x000000ff0500720c */ /* 0x000fe20003f45270 */
[----:B---3--:R-:W-:-:S04]  /*01e0*/  FADD R0, R2, -R2 ;  /* 0x8000000202007221 */ /* 0x008fc80000000000 */
[----:B------:R-:W-:-:S04]  /*01f0*/  FFMA.SAT R6, R0, R7, 0.5 ;  /* 0x3f00000000067423 */ /* 0x000fc80000002007 */
[----:B------:R-:W-:-:S04]  /*0200*/  FFMA.RM R6, R6, R9, 12582913 ;  /* 0x4b40000106067423 */ /* 0x000fc80000004009 */
[C---:B------:R-:W-:Y:S01]  /*0210*/  FADD R7, R6.reuse, -12583039 ;  /* 0xcb40007f06077421 */ /* 0x040fe20000000000 */
[----:B------:R-:W-:-:S03]  /*0220*/  SHF.L.U32 R6, R6, 0x17, RZ ;  /* 0x0000001706067819 */ /* 0x000fc600000006ff */
[----:B------:R-:W-:-:S04]  /*0230*/  FFMA R7, R0, 1.4426950216293334961, -R7 ;  /* 0x3fb8aa3b00077823 */ /* 0x000fc80000000807 */
[----:B------:R-:W-:-:S06]  /*0240*/  FFMA R7, R0, 1.925963033500011079e-08, R7 ;  /* 0x32a5706000077823 */ /* 0x000fcc0000000007 */
[----:B------:R-:W0:Y:S02]  /*0250*/  MUFU.EX2 R7, R7 ;  /* 0x0000000700077308 */ /* 0x000e240000000800 */
[----:B0-----:R-:W-:-:S04]  /*0260*/  FMUL R3, R6, R7 ;  /* 0x0000000706037220 */ /* 0x001fc80000400000 */
[----:B------:R-:W-:-:S04]  /*0270*/  FADD R6, RZ, R3 ;  /* 0x00000003ff067221 */ /* 0x000fc80000000000 */
[----:B------:R-:W0:Y:S08]  /*0280*/  MUFU.RCP R0, R6 ;  /* 0x0000000600007308 */ /* 0x000e300000001000 */
[----:B------:R-:W1:Y:S01]  /*0290*/  FCHK P0, R3, R6 ;  /* 0x0000000603007302 */ /* 0x000e620000000000 */
[----:B0-----:R-:W-:-:S04]  /*02a0*/  FFMA R9, -R6, R0, 1 ;  /* 0x3f80000006097423 */ /* 0x001fc80000000100 */
[----:B------:R-:W-:-:S04]  /*02b0*/  FFMA R0, R0, R9, R0 ;  /* 0x0000000900007223 */ /* 0x000fc80000000000 */
[----:B------:R-:W-:-:S04]  /*02c0*/  FFMA R9, R3, R0, RZ ;  /* 0x0000000003097223 */ /* 0x000fc800000000ff */
[----:B------:R-:W-:-:S04]  /*02d0*/  FFMA R2, -R6, R9, R3 ;  /* 0x0000000906027223 */ /* 0x000fc80000000103 */
[----:B------:R-:W-:Y:S01]  /*02e0*/  FFMA R0, R0, R2, R9 ;  /* 0x0000000200007223 */ /* 0x000fe20000000009 */
[----:B-1----:R-:W-:Y:S06]  /*02f0*/  @!P0 BRA `(.L_x_2) ;  /* 0x00000000000c8947 */ /* 0x002fec0003800000 */
[----:B------:R-:W-:Y:S02]  /*0300*/  MOV R0, R6 ;  /* 0x0000000600007202 */ /* 0x000fe40000000f00 */
[----:B------:R-:W-:-:S07]  /*0310*/  MOV R2, 0x330 ;  /* 0x0000033000027802 */ /* 0x000fce0000000f00 */
[----:B------:R-:W-:Y:S05]  /*0320*/  CALL.REL.NOINC `($__internal_0_$__cuda_sm3x_div_rn_noftz_f32_slowpath) ;  /* 0x0000003000487944 */ /* 0x000fea0003c00000 */
.L_x_2:
[----:B------:R-:W-:Y:S05]  /*0330*/  BSYNC.RECONVERGENT B2 ;  /* 0x0000000000027941 */ /* 0x000fea0003800200 */
.L_x_1:
[----:B------:R3:W-:Y:S01]  /*0340*/  STG.E desc[UR18][R10.64], R0 ;  /* 0x000000000a007986 */ /* 0x0007e2000c101912 */
[----:B------:R-:W-:Y:S01]  /*0350*/  IADD3 R4, PT, PT, R4, 0x1, RZ ;  /* 0x0000000104047810 */ /* 0x000fe20007ffe0ff */
[----:B------:R-:W-:Y:S06]  /*0360*/  @P2 BRA `(.L_x_3) ;  /* 0xfffffffc007c2947 */ /* 0x000fec000383ffff */
[----:B------:R-:W-:Y:S05]  /*0370*/  EXIT ;  /* 0x000000000000794d */ /* 0x000fea0003800000 */
.L_x_0:
[----:B------:R-:W-:Y:S02]  /*0380*/  UIADD3 UR14, UPT, UPT, UR10, 0xf, URZ ;  /* 0x0000000f0a0e7890 */ /* 0x000fe4000fffe0ff */
[----:B------:R-:W-:Y:S02]  /*0390*/  UIADD3 UR5, UPT, UPT, UR10, 0x7, URZ ;  /* 0x000000070a057890 */ /* 0x000fe4000fffe0ff */
[----:B------:R-:W-:Y:S02]  /*03a0*/  UIADD3 UR13, UPT, UPT, UR10, -0x1, URZ ;  /* 0xffffffff0a0d7890 */ /* 0x000fe4000fffe0ff */
[----:B------:R-:W-:Y:S02]  /*03b0*/  ULOP3.LUT UR4, UR14, 0xf, URZ, 0xc0, !UPT ;  /* 0x0000000f0e047892 */ /* 0x000fe4000f8ec0ff */
[----:B------:R-:W-:Y:S02]  /*03c0*/  ULOP3.LUT UR7, UR5, 0x7, URZ, 0xc0, !UPT ;  /* 0x0000000705077892 */ /* 0x000fe4000f8ec0ff */
[----:B------:R-:W-:-:S02]  /*03d0*/  ULOP3.LUT UR8, UR5, 0x3, URZ, 0xc0, !UPT ;  /* 0x0000000305087892 */ /* 0x000fc4000f8ec0ff */
[----:B------:R-:W-:Y:S02]  /*03e0*/  ULOP3.LUT UR5, UR13, 0xfffffff0, URZ, 0xc0, !UPT ;  /* 0xfffffff00d057892 */ /* 0x000fe4000f8ec0ff */
[----:B------:R-:W-:Y:S02]  /*03f0*/  ULOP3.LUT UR15, UR10, 0x7, URZ, 0xc0, !UPT ;  /* 0x000000070a0f7892 */ /* 0x000fe4000f8ec0ff */
[----:B------:R-:W-:Y:S02]  /*0400*/  ULOP3.LUT UR16, UR10, 0x3, URZ, 0xc0, !UPT ;  /* 0x000000030a107892 */ /* 0x000fe4000f8ec0ff */
[----:B------:R-:W-:Y:S02]  /*0410*/  ULOP3.LUT UR9, UR10, 0x7ffffff8, URZ, 0xc0, !UPT ;  /* 0x7ffffff80a097892 */ /* 0x000fe4000f8ec0ff */
[----:B------:R-:W-:Y:S02]  /*0420*/  UIADD3 UR6, UPT, UPT, UR4, -0x1, URZ ;  /* 0xffffffff04067890 */ /* 0x000fe4000fffe0ff */
[----:B------:R-:W-:-:S02]  /*0430*/  ULOP3.LUT UR10, UR10, 0x1, URZ, 0xc0, !UPT ;  /* 0x000000010a0a7892 */ /* 0x000fc4000f8ec0ff */
[----:B------:R-:W-:Y:S02]  /*0440*/  UIADD3 UR7, UPT, UPT, UR7, -0x1, URZ ;  /* 0xffffffff07077890 */ /* 0x000fe4000fffe0ff */
[----:B------:R-:W-:Y:S01]  /*0450*/  UIADD3 UR12, UPT, UPT, -UR5, URZ, URZ ;  /* 0x000000ff050c7290 */ /* 0x000fe2000fffe1ff */
[----:B------:R-:W-:-:S11]  /*0460*/  UMOV UR4, URZ ;  /* 0x000000ff00047c82 */ /* 0x000fd60008000000 */
.L_x_49:
[----:B------:R-:W1:Y:S01]  /*0470*/  LDC.64 R16, c[0x0][0x380] ;  /* 0x0000e000ff107b82 */ /* 0x000e620000000a00 */
[----:B------:R-:W2:Y:S01]  /*0480*/  LDCU UR11, c[0x0][0x39c] ;  /* 0x00007380ff0b77ac */ /* 0x000ea20008000800 */
[----:B------:R-:W-:-:S05]  /*0490*/  IADD3 R5, PT, PT, R4, UR4, RZ ;  /* 0x0000000404057c10 */ /* 0x000fca000fffe0ff */
[----:B--2---:R-:W-:-:S04]  /*04a0*/  IMAD R5, R5, UR11, RZ ;  /* 0x0000000b05057c24 */ /* 0x004fc8000f8e02ff */
[----:B-1----:R-:W-:-:S05]  /*04b0*/  IMAD.WIDE R16, R5, 0x4, R16 ;  /* 0x0000000405107825 */ /* 0x002fca00078e0210 */
[----:B0----5:R0:W5:Y:S01]  /*04c0*/  LDG.E R6, desc[UR18][R16.64] ;  /* 0x0000001210067981 */ /* 0x021162000c1e1900 */
[----:B------:R-:W-:Y:S01]  /*04d0*/  UIADD3 UR5, UPT, UPT, UR11, -0x2, URZ ;  /* 0xfffffffe0b057890 */ /* 0x000fe2000fffe0ff */
[----:B------:R-:W-:-:S03]  /*04e0*/  HFMA2 R3, -RZ, RZ, 0, 5.9604644775390625e-08 ;  /* 0x00000001ff037431 */ /* 0x000fc600000001ff */
[----:B------:R-:W-:-:S09]  /*04f0*/  UISETP.GE.U32.AND UP0, UPT, UR5, 0xf, UPT ;  /* 0x0000000f0500788c */ /* 0x000fd2000bf06070 */
[----:B0-----:R-:W-:Y:S05]  /*0500*/  BRA.U !UP0, `(.L_x_4) ;  /* 0x0000000108ec7547 */ /* 0x001fea000b800000 */
[----:B------:R-:W-:Y:S01]  /*0510*/  IADD3 R2, P0, PT, R16, 0x20, RZ ;  /* 0x0000002010027810 */ /* 0x000fe20007f1e0ff */
[----:B------:R-:W-:Y:S01]  /*0520*/  UMOV UR5, UR12 ;  /* 0x0000000c00057c82 */ /* 0x000fe20008000000 */
[----:B------:R-:W-:Y:S02]  /*0530*/  MOV R0, RZ ;  /* 0x000000ff00007202 */ /* 0x000fe40000000f00 */
[----:B------:R-:W-:-:S09]  /*0540*/  IADD3.X R3, PT, PT, RZ, R17, RZ, P0, !PT ;  /* 0x00000011ff037210 */ /* 0x000fd200007fe4ff */
.L_x_5:
[----:B------:R-:W2:Y:S04]  /*0550*/  LDG.E R19, desc[UR18][R2.64+-0x1c] ;  /* 0xffffe41202137981 */ /* 0x000ea8000c1e1900 */
[----:B------:R-:W3:Y:S04]  /*0560*/  LDG.E R21, desc[UR18][R2.64+-0x18] ;  /* 0xffffe81202157981 */ /* 0x000ee8000c1e1900 */
[----:B------:R-:W4:Y:S04]  /*0570*/  LDG.E R23, desc[UR18][R2.64+-0x14] ;  /* 0xffffec1202177981 */ /* 0x000f28000c1e1900 */
        /* <DEDUP_REMOVED lines=12> */
[----:B------:R0:W4:Y:S01]  /*0640*/  LDG.E R7, desc[UR18][R2.64+0x20] ;  /* 0x0000201202077981 */ /* 0x000122000c1e1900 */
[----:B------:R-:W-:Y:S01]  /*0650*/  UIADD3 UR5, UPT, UPT, UR5, 0x10, URZ ;  /* 0x0000001005057890 */ /* 0x000fe2000fffe0ff */
[----:B------:R-:W-:-:S03]  /*0660*/  IADD3 R0, PT, PT, R0, 0x10, RZ ;  /* 0x0000001000007810 */ /* 0x000fc60007ffe0ff */
[----:B------:R-:W-:Y:S01]  /*0670*/  UISETP.NE.AND UP0, UPT, UR5, URZ, UPT ;  /* 0x000000ff0500728c */ /* 0x000fe2000bf05270 */
[----:B0-----:R-:W-:-:S04]  /*0680*/  IADD3 R2, P1, PT, R2, 0x40, RZ ;  /* 0x0000004002027810 */ /* 0x001fc80007f3e0ff */
[----:B------:R-:W-:Y:S02]  /*0690*/  IADD3.X R3, PT, PT, RZ, R3, RZ, P1, !PT ;  /* 0x00000003ff037210 */ /* 0x000fe40000ffe4ff */
[----:B--2--5:R-:W-:-:S04]  /*06a0*/  FSETP.GT.AND P0, PT, R19, R6, PT ;  /* 0x000000061300720b */ /* 0x024fc80003f04000 */
[----:B------:R-:W-:-:S04]  /*06b0*/  FSEL R6, R19, R6, P0 ;  /* 0x0000000613067208 */ /* 0x000fc80000000000 */
[----:B---3--:R-:W-:-:S04]  /*06c0*/  FSETP.GT.AND P0, PT, R21, R6, PT ;  /* 0x000000061500720b */ /* 0x008fc80003f04000 */
[----:B------:R-:W-:-:S04]  /*06d0*/  FSEL R6, R21, R6, P0 ;  /* 0x0000000615067208 */ /* 0x000fc80000000000 */
[----:B----4-:R-:W-:-:S04]  /*06e0*/  FSETP.GT.AND P0, PT, R23, R6, PT ;  /* 0x000000061700720b */ /* 0x010fc80003f04000 */
[----:B------:R-:W-:-:S04]  /*06f0*/  FSEL R6, R23, R6, P0 ;  /* 0x0000000617067208 */ /* 0x000fc80000000000 */
[----:B------:R-:W-:-:S04]  /*0700*/  FSETP.GT.AND P0, PT, R25, R6, PT ;  /* 0x000000061900720b */ /* 0x000fc80003f04000 */
        /* <DEDUP_REMOVED lines=24> */
[----:B------:R-:W-:Y:S01]  /*0890*/  FSEL R6, R7, R6, P0 ;  /* 0x0000000607067208 */ /* 0x000fe20000000000 */
[----:B------:R-:W-:Y:S08]  /*08a0*/  BRA.U UP0, `(.L_x_5) ;  /* 0xfffffffd00287547 */ /* 0x000ff0000b83ffff */
[----:B------:R-:W-:-:S07]  /*08b0*/  IADD3 R3, PT, PT, R0, 0x1, RZ ;  /* 0x0000000100037810 */ /* 0x000fce0007ffe0ff */
.L_x_4:
[----:B------:R-:W-:-:S09]  /*08c0*/  ULOP3.LUT UP0, URZ, UR13, 0xf, URZ, 0xc0, !UPT ;  /* 0x0000000f0dff7892 */ /* 0x000fd2000f80c0ff */
[----:B------:R-:W-:Y:S05]  /*08d0*/  BRA.U !UP0, `(.L_x_6) ;  /* 0x0000000108f87547 */ /* 0x000fea000b800000 */
[----:B------:R-:W-:Y:S02]  /*08e0*/  UISETP.GE.U32.AND UP0, UPT, UR6, 0x7, UPT ;  /* 0x000000070600788c */ /* 0x000fe4000bf06070 */
[----:B------:R-:W-:-:S07]  /*08f0*/  ULOP3.LUT UP1, URZ, UR14, 0x7, URZ, 0xc0, !UPT ;  /* 0x000000070eff7892 */ /* 0x000fce000f82c0ff */
[----:B------:R-:W-:Y:S05]  /*0900*/  BRA.U !UP0, `(.L_x_7) ;  /* 0x0000000108687547 */ /* 0x000fea000b800000 */
[----:B------:R-:W-:-:S05]  /*0910*/  IMAD.WIDE R8, R3, 0x4, R16 ;  /* 0x0000000403087825 */ /* 0x000fca00078e0210 */
[----:B------:R-:W2:Y:S04]  /*0920*/  LDG.E R7, desc[UR18][R8.64] ;  /* 0x0000001208077981 */ /* 0x000ea8000c1e1900 */
[----:B------:R-:W3:Y:S04]  /*0930*/  LDG.E R11, desc[UR18][R8.64+0x4] ;  /* 0x00000412080b7981 */ /* 0x000ee8000c1e1900 */
[----:B------:R-:W4:Y:S04]  /*0940*/  LDG.E R13, desc[UR18][R8.64+0x8] ;  /* 0x00000812080d7981 */ /* 0x000f28000c1e1900 */
[----:B------:R-:W4:Y:S04]  /*0950*/  LDG.E R15, desc[UR18][R8.64+0xc] ;  /* 0x00000c12080f7981 */ /* 0x000f28000c1e1900 */
[----:B------:R-:W4:Y:S04]  /*0960*/  LDG.E R19, desc[UR18][R8.64+0x10] ;  /* 0x0000101208137981 */ /* 0x000f28000c1e1900 */
[----:B------:R-:W4:Y:S04]  /*0970*/  LDG.E R21, desc[UR18][R8.64+0x14] ;  /* 0x0000141208157981 */ /* 0x000f28000c1e1900 */
[----:B------:R-:W4:Y:S04]  /*0980*/  LDG.E R23, desc[UR18][R8.64+0x18] ;  /* 0x0000181208177981 */ /* 0x000f28000c1e1900 */
[----:B------:R-:W4:Y:S01]  /*0990*/  LDG.E R25, desc[UR18][R8.64+0x1c] ;  /* 0x00001c1208197981 */ /* 0x000f22000c1e1900 */
[----:B------:R-:W-:-:S02]  /*09a0*/  IADD3 R3, PT, PT, R3, 0x8, RZ ;  /* 0x0000000803037810 */ /* 0x000fc40007ffe0ff */
        /* <DEDUP_REMOVED lines=15> */
[----:B------:R-:W-:-:S09]  /*0aa0*/  FSEL R6, R25, R6, P0 ;  /* 0x0000000619067208 */ /* 0x000fd20000000000 */
.L_x_7:
[----:B------:R-:W-:Y:S05]  /*0ab0*/  BRA.U !UP1, `(.L_x_6) ;  /* 0x0000000109807547 */ /* 0x000fea000b800000 */
[----:B------:R-:W-:Y:S02]  /*0ac0*/  UISETP.GE.U32.AND UP0, UPT, UR7, 0x3, UPT ;  /* 0x000000030700788c */ /* 0x000fe4000bf06070 */
[----:B------:R-:W-:-:S07]  /*0ad0*/  UISETP.NE.AND UP1, UPT, UR8, URZ, UPT ;  /* 0x000000ff0800728c */ /* 0x000fce000bf25270 */
[----:B------:R-:W-:Y:S05]  /*0ae0*/  BRA.U !UP0, `(.L_x_8) ;  /* 0x0000000108387547 */ /* 0x000fea000b800000 */
[----:B------:R-:W-:-:S05]  /*0af0*/  IMAD.WIDE R8, R3, 0x4, R16 ;  /* 0x0000000403087825 */ /* 0x000fca00078e0210 */
[----:B------:R-:W2:Y:S04]  /*0b00*/  LDG.E R7, desc[UR18][R8.64] ;  /* 0x0000001208077981 */ /* 0x000ea8000c1e1900 */
[----:B------:R-:W3:Y:S04]  /*0b10*/  LDG.E R11, desc[UR18][R8.64+0x4] ;  /* 0x00000412080b7981 */ /* 0x000ee8000c1e1900 */
        /* <DEDUP_REMOVED lines=10> */
[----:B------:R-:W-:-:S09]  /*0bc0*/  FSEL R6, R15, R6, P0 ;  /* 0x000000060f067208 */ /* 0x000fd20000000000 */
.L_x_8:
[----:B------:R-:W-:Y:S05]  /*0bd0*/  BRA.U !UP1, `(.L_x_6) ;  /* 0x0000000109387547 */ /* 0x000fea000b800000 */
[----:B------:R-:W-:-:S05]  /*0be0*/  IMAD.WIDE R2, R3, 0x4, R16 ;  /* 0x0000000403027825 */ /* 0x000fca00078e0210 */
[----:B------:R-:W2:Y:S01]  /*0bf0*/  LDG.E R7, desc[UR18][R2.64] ;  /* 0x0000001202077981 */ /* 0x000ea2000c1e1900 */
[----:B------:R-:W-:Y:S01]  /*0c00*/  UISETP.NE.AND UP0, UPT, UR8, 0x1, UPT ;  /* 0x000000010800788c */ /* 0x000fe2000bf05270 */
[----:B--2--5:R-:W-:-:S04]  /*0c10*/  FSETP.GT.AND P0, PT, R7, R6, PT ;  /* 0x000000060700720b */ /* 0x024fc80003f04000 */
[----:B------:R-:W-:-:S04]  /*0c20*/  FSEL R6, R7, R6, P0 ;  /* 0x0000000607067208 */ /* 0x000fc80000000000 */
[----:B------:R-:W-:Y:S05]  /*0c30*/  BRA.U !UP0, `(.L_x_6) ;  /* 0x0000000108207547 */ /* 0x000fea000b800000 */
[----:B------:R-:W-:Y:S01]  /*0c40*/  UISETP.NE.AND UP0, UPT, UR8, 0x2, UPT ;  /* 0x000000020800788c */ /* 0x000fe2000bf05270 */
[----:B------:R-:W2:Y:S05]  /*0c50*/  LDG.E R7, desc[UR18][R2.64+0x4] ;  /* 0x0000041202077981 */ /* 0x000eaa000c1e1900 */
[----:B------:R-:W-:-:S13]  /*0c60*/  PLOP3.LUT P1, PT, PT, PT, UP0, 0x80, 0x8 ;  /* 0x000000000008781c */ /* 0x000fda0003f2f008 */
[----:B------:R-:W3:Y:S01]  /*0c70*/  @P1 LDG.E R9, desc[UR18][R2.64+0x8] ;  /* 0x0000081202091981 */ /* 0x000ee2000c1e1900 */
[----:B--2---:R-:W-:-:S04]  /*0c80*/  FSETP.GT.AND P0, PT, R7, R6, PT ;  /* 0x000000060700720b */ /* 0x004fc80003f04000 */
[----:B------:R-:W-:-:S04]  /*0c90*/  FSEL R6, R7, R6, P0 ;  /* 0x0000000607067208 */ /* 0x000fc80000000000 */
[----:B---3--:R-:W-:-:S04]  /*0ca0*/  @P1 FSETP.GT.AND P0, PT, R9, R6, PT ;  /* 0x000000060900120b */ /* 0x008fc80003f04000 */
[----:B------:R-:W-:-:S09]  /*0cb0*/  @P1 FSEL R6, R9, R6, P0 ;  /* 0x0000000609061208 */ /* 0x000fd20000000000 */
.L_x_6:
[----:B------:R-:W-:Y:S01]  /*0cc0*/  UISETP.GE.U32.AND UP0, UPT, UR11, 0x8, UPT ;  /* 0x000000080b00788c */ /* 0x000fe2000bf06070 */
[----:B------:R-:W-:Y:S01]  /*0cd0*/  HFMA2 R3, -RZ, RZ, 0, 0 ;  /* 0x00000000ff037431 */ /* 0x000fe200000001ff */
[----:B------:R-:W-:-:S07]  /*0ce0*/  MOV R9, RZ ;  /* 0x000000ff00097202 */ /* 0x000fce0000000f00 */
[----:B------:R-:W-:Y:S05]  /*0cf0*/  BRA.U !UP0, `(.L_x_9) ;  /* 0x0000000508647547 */ /* 0x000fea000b800000 */
[----:B------:R-:W-:Y:S02]  /*0d00*/  MOV R9, RZ ;  /* 0x000000ff00097202 */ /* 0x000fe40000000f00 */
[----:B------:R-:W-:-:S07]  /*0d10*/  MOV R3, RZ ;  /* 0x000000ff00037202 */ /* 0x000fce0000000f00 */
.L_x_10:
[----:B------:R-:W-:-:S05]  /*0d20*/  IMAD.WIDE.U32 R28, R3, 0x4, R16 ;  /* 0x00000004031c7825 */ /* 0x000fca00078e0010 */
[----:B------:R-:W2:Y:S04]  /*0d30*/  LDG.E R27, desc[UR18][R28.64] ;  /* 0x000000121c1b7981 */ /* 0x000ea8000c1e1900 */
[----:B------:R-:W3:Y:S04]  /*0d40*/  LDG.E R25, desc[UR18][R28.64+0x4] ;  /* 0x000004121c197981 */ /* 0x000ee8000c1e1900 */
[----:B------:R-:W4:Y:S04]  /*0d50*/  LDG.E R23, desc[UR18][R28.64+0x8] ;  /* 0x000008121c177981 */ /* 0x000f28000c1e1900 */
[----:B------:R-:W4:Y:S04]  /*0d60*/  LDG.E R21, desc[UR18][R28.64+0xc] ;  /* 0x00000c121c157981 */ /* 0x000f28000c1e1900 */
[----:B------:R-:W4:Y:S04]  /*0d70*/  LDG.E R15, desc[UR18][R28.64+0x14] ;  /* 0x000014121c0f7981 */ /* 0x000f28000c1e1900 */
[----:B------:R-:W4:Y:S04]  /*0d80*/  LDG.E R19, desc[UR18][R28.64+0x10] ;  /* 0x000010121c137981 */ /* 0x000f28000c1e1900 */
[----:B------:R-:W4:Y:S04]  /*0d90*/  LDG.E R13, desc[UR18][R28.64+0x18] ;  /* 0x000018121c0d7981 */ /* 0x000f28000c1e1900 */
[----:B------:R0:W4:Y:S01]  /*0da0*/  LDG.E R11, desc[UR18][R28.64+0x1c] ;  /* 0x00001c121c0b7981 */ /* 0x000122000c1e1900 */
[----:B------:R-:W-:Y:S01]  /*0db0*/  HFMA2 R0, -RZ, RZ, 3.7421875, 0 ;  /* 0x437c0000ff007431 */ /* 0x000fe200000001ff */
[----:B------:R-:W-:-:S02]  /*0dc0*/  MOV R8, 0x3bbb989d ;  /* 0x3bbb989d00087802 */ /* 0x000fc40000000f00 */
[----:B------:R-:W-:-:S04]  /*0dd0*/  IADD3 R3, PT, PT, R3, 0x8, RZ ;  /* 0x0000000803037810 */ /* 0x000fc80007ffe0ff */
[----:B------:R-:W-:Y:S01]  /*0de0*/  ISETP.NE.AND P0, PT, R3, UR9, PT ;  /* 0x0000000903007c0c */ /* 0x000fe2000bf05270 */
[--C-:B--2--5:R-:W-:Y:S01]  /*0df0*/  FADD R27, R27, -R6.reuse ;  /* 0x800000061b1b7221 */ /* 0x124fe20000000000 */
[----:B---3--:R-:W-:-:S03]  /*0e00*/  FADD R25, R25, -R6 ;  /* 0x8000000619197221 */ /* 0x008fc60000000000 */
[-C--:B------:R-:W-:Y:S01]  /*0e10*/  FFMA.SAT R7, R27, R8.reuse, 0.5 ;  /* 0x3f0000001b077423 */ /* 0x080fe20000002008 */
[----:B------:R-:W-:-:S03]  /*0e20*/  FFMA.SAT R10, R25, R8, 0.5 ;  /* 0x3f000000190a7423 */ /* 0x000fc60000002008 */
[-C--:B------:R-:W-:Y:S01]  /*0e30*/  FFMA.RM R2, R7, R0.reuse, 12582913 ;  /* 0x4b40000107027423 */ /* 0x080fe20000004000 */
[----:B----4-:R-:W-:Y:S01]  /*0e40*/  FADD R23, R23, -R6 ;  /* 0x8000000617177221 */ /* 0x010fe20000000000 */
[----:B------:R-:W-:Y:S02]  /*0e50*/  FFMA.RM R7, R10, R0, 12582913 ;  /* 0x4b4000010a077423 */ /* 0x000fe40000004000 */
[----:B------:R-:W-:Y:S01]  /*0e60*/  FADD R10, R2, -12583039 ;  /* 0xcb40007f020a7421 */ /* 0x000fe20000000000 */
[----:B0-----:R-:W-:Y:S01]  /*0e70*/  FFMA.SAT R29, R23, R8, 0.5 ;  /* 0x3f000000171d7423 */ /* 0x001fe20000002008 */
[----:B------:R-:W-:Y:S02]  /*0e80*/  FADD R14, R7, -12583039 ;  /* 0xcb40007f070e7421 */ /* 0x000fe40000000000 */
[----:B------:R-:W-:Y:S01]  /*0e90*/  FFMA R12, R27, 1.4426950216293334961, -R10 ;  /* 0x3fb8aa3b1b0c7823 */ /* 0x000fe2000000080a */
[----:B------:R-:W-:Y:S01]  /*0ea0*/  FADD R21, R21, -R6 ;  /* 0x8000000615157221 */ /* 0x000fe20000000000 */
[----:B------:R-:W-:Y:S01]  /*0eb0*/  FFMA.RM R10, R29, R0, 12582913 ;  /* 0x4b4000011d0a7423 */ /* 0x000fe20000004000 */
[----:B------:R-:W-:Y:S01]  /*0ec0*/  FFMA R22, R25, 1.4426950216293334961, -R14 ;  /* 0x3fb8aa3b19167823 */ /* 0x000fe2000000080e */
[----:B------:R-:W-:Y:S01]  /*0ed0*/  FFMA R14, R27, 1.925963033500011079e-08, R12 ;  /* 0x32a570601b0e7823 */ /* 0x000fe2000000000c */
[----:B------:R-:W-:Y:S01]  /*0ee0*/  FFMA.SAT R27, R21, R8, 0.5 ;  /* 0x3f000000151b7423 */ /* 0x000fe20000002008 */
[----:B------:R-:W-:Y:S01]  /*0ef0*/  FADD R18, R10, -12583039 ;  /* 0xcb40007f0a127421 */ /* 0x000fe20000000000 */
[----:B------:R-:W-:-:S02]  /*0f00*/  FFMA R22, R25, 1.925963033500011079e-08, R22 ;  /* 0x32a5706019167823 */ /* 0x000fc40000000016 */
[----:B------:R-:W-:Y:S01]  /*0f10*/  FFMA.RM R12, R27, R0, 12582913 ;  /* 0x4b4000011b0c7423 */ /* 0x000fe20000004000 */
[----:B------:R-:W-:Y:S01]  /*0f20*/  FFMA R18, R23, 1.4426950216293334961, -R18 ;  /* 0x3fb8aa3b17127823 */ /* 0x000fe20000000812 */
[--C-:B------:R-:W-:Y:S01]  /*0f30*/  FADD R27, R15, -R6.reuse ;  /* 0x800000060f1b7221 */ /* 0x100fe20000000000 */
[----:B------:R-:W-:Y:S01]  /*0f40*/  FADD R25, R19, -R6 ;  /* 0x8000000613197221 */ /* 0x000fe20000000000 */
[----:B------:R-:W-:Y:S01]  /*0f50*/  FADD R24, R12, -12583039 ;  /* 0xcb40007f0c187421 */ /* 0x000fe20000000000 */
[----:B------:R-:W-:Y:S01]  /*0f60*/  FFMA R20, R23, 1.925963033500011079e-08, R18 ;  /* 0x32a5706017147823 */ /* 0x000fe20000000012 */
[-C--:B------:R-:W-:Y:S01]  /*0f70*/  FFMA.SAT R23, R27, R8.reuse, 0.5 ;  /* 0x3f0000001b177423 */ /* 0x080fe20000002008 */
[----:B------:R-:W-:Y:S01]  /*0f80*/  FADD R13, R13, -R6 ;  /* 0x800000060d0d7221 */ /* 0x000fe20000000000 */
[----:B------:R-:W-:Y:S01]  /*0f90*/  FFMA.SAT R19, R25, R8, 0.5 ;  /* 0x3f00000019137423 */ /* 0x000fe20000002008 */
[----:B------:R-:W-:Y:S01]  /*0fa0*/  FFMA R24, R21, 1.4426950216293334961, -R24 ;  /* 0x3fb8aa3b15187823 */ /* 0x000fe20000000818 */
[----:B------:R-:W-:Y:S01]  /*0fb0*/  FFMA.RM R18, R23, R0, 12582913 ;  /* 0x4b40000117127423 */ /* 0x000fe20000004000 */
[----:B------:R-:W-:Y:S01]  /*0fc0*/  FFMA.SAT R29, R13, R8, 0.5 ;  /* 0x3f0000000d1d7423 */ /* 0x000fe20000002008 */
[----:B------:R-:W0:Y:S01]  /*0fd0*/  MUFU.EX2 R14, R14 ;  /* 0x0000000e000e7308 */ /* 0x000e220000000800 */
[-C--:B------:R-:W-:Y:S01]  /*0fe0*/  FFMA.RM R15, R19, R0.reuse, 12582913 ;  /* 0x4b400001130f7423 */ /* 0x080fe20000004000 */
[----:B------:R-:W-:Y:S01]  /*0ff0*/  FFMA R21, R21, 1.925963033500011079e-08, R24 ;  /* 0x32a5706015157823 */ /* 0x000fe20000000018 */
[----:B------:R-:W-:Y:S01]  /*1000*/  FADD R24, R18, -12583039 ;  /* 0xcb40007f12187421 */ /* 0x000fe20000000000 */
[----:B------:R-:W-:Y:S01]  /*1010*/  FADD R23, R11, -R6 ;  /* 0x800000060b177221 */ /* 0x000fe20000000000 */
[----:B------:R-:W-:Y:S01]  /*1020*/  FFMA.RM R11, R29, R0, 12582913 ;  /* 0x4b4000011d0b7423 */ /* 0x000fe20000004000 */
[----:B------:R-:W-:-:S02]  /*1030*/  FADD R26, R15, -12583039 ;  /* 0xcb40007f0f1a7421 */ /* 0x000fc40000000000 */
[----:B------:R1:W2:Y:S01]  /*1040*/  MUFU.EX2 R19, R22 ;  /* 0x0000001600137308 */ /* 0x0002a20000000800 */
[----:B------:R-:W-:Y:S01]  /*1050*/  FFMA R24, R27, 1.4426950216293334961, -R24 ;  /* 0x3fb8aa3b1b187823 */ /* 0x000fe20000000818 */
[----:B------:R-:W-:Y:S01]  /*1060*/  FFMA.SAT R29, R23, R8, 0.5 ;  /* 0x3f000000171d7423 */ /* 0x000fe20000002008 */
[----:B------:R-:W-:Y:S02]  /*1070*/  FFMA R26, R25, 1.4426950216293334961, -R26 ;  /* 0x3fb8aa3b191a7823 */ /* 0x000fe4000000081a */
[----:B------:R-:W-:Y:S01]  /*1080*/  FFMA R27, R27, 1.925963033500011079e-08, R24 ;  /* 0x32a570601b1b7823 */ /* 0x000fe20000000018 */
[----:B------:R-:W-:Y:S02]  /*1090*/  FFMA.RM R0, R29, R0, 12582913 ;  /* 0x4b4000011d007423 */ /* 0x000fe40000004000 */
[----:B------:R-:W3:Y:S01]  /*10a0*/  MUFU.EX2 R20, R20 ;  /* 0x0000001400147308 */ /* 0x000ee20000000800 */
[----:B-1----:R-:W-:Y:S01]  /*10b0*/  FADD R22, R11, -12583039 ;  /* 0xcb40007f0b167421 */ /* 0x002fe20000000000 */
[----:B------:R-:W-:-:S03]  /*10c0*/  FFMA R25, R25, 1.925963033500011079e-08, R26 ;  /* 0x32a5706019197823 */ /* 0x000fc6000000001a */
[C---:B------:R-:W-:Y:S01]  /*10d0*/  FFMA R24, R13.reuse, 1.4426950216293334961, -R22 ;  /* 0x3fb8aa3b0d187823 */ /* 0x040fe20000000816 */
[----:B------:R-:W-:Y:S02]  /*10e0*/  SHF.L.U32 R22, R2, 0x17, RZ ;  /* 0x0000001702167819 */ /* 0x000fe400000006ff */
[----:B------:R-:W1:Y:S01]  /*10f0*/  MUFU.EX2 R21, R21 ;  /* 0x0000001500157308 */ /* 0x000e620000000800 */
[----:B------:R-:W-:Y:S01]  /*1100*/  FADD R26, R0, -12583039 ;  /* 0xcb40007f001a7421 */ /* 0x000fe20000000000 */
[----:B------:R-:W-:Y:S01]  /*1110*/  FFMA R24, R13, 1.925963033500011079e-08, R24 ;  /* 0x32a570600d187823 */ /* 0x000fe20000000018 */
[----:B------:R-:W-:Y:S01]  /*1120*/  SHF.L.U32 R13, R7, 0x17, RZ ;  /* 0x00000017070d7819 */ /* 0x000fe200000006ff */
[----:B0-----:R-:W-:Y:S01]  /*1130*/  FFMA R14, R22, R14, R9 ;  /* 0x0000000e160e7223 */ /* 0x001fe20000000009 */
[----:B------:R-:W-:-:S03]  /*1140*/  FFMA R26, R23, 1.4426950216293334961, -R26 ;  /* 0x3fb8aa3b171a7823 */ /* 0x000fc6000000081a */
[----:B------:R-:W0:Y:S01]  /*1150*/  MUFU.EX2 R8, R25 ;  /* 0x0000001900087308 */ /* 0x000e220000000800 */
[----:B------:R-:W-:Y:S01]  /*1160*/  SHF.L.U32 R10, R10, 0x17, RZ ;  /* 0x000000170a0a7819 */ /* 0x000fe200000006ff */
[----:B--2---:R-:W-:Y:S01]  /*1170*/  FFMA R13, R13, R19, R14 ;  /* 0x000000130d0d7223 */ /* 0x004fe2000000000e */
[----:B------:R-:W-:Y:S01]  /*1180*/  FFMA R26, R23, 1.925963033500011079e-08, R26 ;  /* 0x32a57060171a7823 */ /* 0x000fe2000000001a */
[----:B------:R-:W-:-:S04]  /*1190*/  SHF.L.U32 R9, R12, 0x17, RZ ;  /* 0x000000170c097819 */ /* 0x000fc800000006ff */
[----:B------:R-:W2:Y:S01]  /*11a0*/  MUFU.EX2 R2, R27 ;  /* 0x0000001b00027308 */ /* 0x000ea20000000800 */
[----:B---3--:R-:W-:Y:S01]  /*11b0*/  FFMA R10, R10, R20, R13 ;  /* 0x000000140a0a7223 */ /* 0x008fe2000000000d */
[----:B------:R-:W-:-:S06]  /*11c0*/  SHF.L.U32 R12, R15, 0x17, RZ ;  /* 0x000000170f0c7819 */ /* 0x000fcc00000006ff */
[----:B------:R-:W3:Y:S01]  /*11d0*/  MUFU.EX2 R7, R24 ;  /* 0x0000001800077308 */ /* 0x000ee20000000800 */
[----:B-1----:R-:W-:Y:S01]  /*11e0*/  FFMA R9, R9, R21, R10 ;  /* 0x0000001509097223 */ /* 0x002fe2000000000a */
[----:B------:R-:W-:-:S06]  /*11f0*/  SHF.L.U32 R18, R18, 0x17, RZ ;  /* 0x0000001712127819 */ /* 0x000fcc00000006ff */
[----:B------:R-:W1:Y:S01]  /*1200*/  MUFU.EX2 R26, R26 ;  /* 0x0000001a001a7308 */ /* 0x000e620000000800 */
[----:B0-----:R-:W-:Y:S01]  /*1210*/  FFMA R9, R12, R8, R9 ;  /* 0x000000080c097223 */ /* 0x001fe20000000009 */
[----:B------:R-:W-:-:S03]  /*1220*/  SHF.L.U32 R11, R11, 0x17, RZ ;  /* 0x000000170b0b7819 */ /* 0x000fc600000006ff */
[----:B--2---:R-:W-:Y:S01]  /*1230*/  FFMA R2, R18, R2, R9 ;  /* 0x0000000212027223 */ /* 0x004fe20000000009 */
[----:B------:R-:W-:-:S03]  /*1240*/  SHF.L.U32 R9, R0, 0x17, RZ ;  /* 0x0000001700097819 */ /* 0x000fc600000006ff */
[----:B---3--:R-:W-:-:S04]  /*1250*/  FFMA R2, R11, R7, R2 ;  /* 0x000000070b027223 */ /* 0x008fc80000000002 */
[----:B-1----:R-:W-:Y:S01]  /*1260*/  FFMA R9, R9, R26, R2 ;  /* 0x0000001a09097223 */ /* 0x002fe20000000002 */
[----:B------:R-:W-:Y:S06]  /*1270*/  @P0 BRA `(.L_x_10) ;  /* 0xfffffff800a80947 */ /* 0x000fec000383ffff */
[----:B------:R-:W-:-:S07]  /*1280*/  MOV R3, UR9 ;  /* 0x0000000900037c02 */ /* 0x000fce0008000f00 */
.L_x_9:
[----:B------:R-:W-:-:S09]  /*1290*/  UISETP.NE.AND UP1, UPT, UR15, URZ, UPT ;  /* 0x000000ff0f00728c */ /* 0x000fd2000bf25270 */
[----:B------:R-:W-:Y:S05]  /*12a0*/  BRA.U !UP1, `(.L_x_11) ;  /* 0x0000000509687547 */ /* 0x000fea000b800000 */
[----:B------:R-:W-:Y:S02]  /*12b0*/  UIADD3 UR5, UPT, UPT, UR15, -0x1, URZ ;  /* 0xffffffff0f057890 */ /* 0x000fe4000fffe0ff */
[----:B------:R-:W-:Y:S02]  /*12c0*/  UISETP.NE.AND UP2, UPT, UR16, URZ, UPT ;  /* 0x000000ff1000728c */ /* 0x000fe4000bf45270 */
[----:B------:R-:W-:-:S09]  /*12d0*/  UISETP.GE.U32.AND UP1, UPT, UR5, 0x3, UPT ;  /* 0x000000030500788c */ /* 0x000fd2000bf26070 */
[----:B------:R-:W-:Y:S05]  /*12e0*/  BRA.U !UP1, `(.L_x_12) ;  /* 0x0000000109b07547 */ /* 0x000fea000b800000 */
[----:B------:R-:W-:-:S05]  /*12f0*/  IMAD.WIDE.U32 R10, R3, 0x4, R16 ;  /* 0x00000004030a7825 */ /* 0x000fca00078e0010 */
[----:B------:R-:W2:Y:S04]  /*1300*/  LDG.E R7, desc[UR18][R10.64] ;  /* 0x000000120a077981 */ /* 0x000ea8000c1e1900 */
[----:B------:R-:W3:Y:S04]  /*1310*/  LDG.E R13, desc[UR18][R10.64+0x4] ;  /* 0x000004120a0d7981 */ /* 0x000ee8000c1e1900 */
[----:B------:R-:W4:Y:S04]  /*1320*/  LDG.E R15, desc[UR18][R10.64+0x8] ;  /* 0x000008120a0f7981 */ /* 0x000f28000c1e1900 */
[----:B------:R0:W4:Y:S01]  /*1330*/  LDG.E R19, desc[UR18][R10.64+0xc] ;  /* 0x00000c120a137981 */ /* 0x000122000c1e1900 */
[----:B------:R-:W-:-:S02]  /*1340*/  MOV R21, 0x3bbb989d ;  /* 0x3bbb989d00157802 */ /* 0x000fc40000000f00 */
[----:B------:R-:W-:Y:S01]  /*1350*/  IADD3 R3, PT, PT, R3, 0x4, RZ ;  /* 0x0000000403037810 */ /* 0x000fe20007ffe0ff */
[----:B--2--5:R-:W-:Y:S01]  /*1360*/  FADD R12, R7, -R6 ;  /* 0x80000006070c7221 */ /* 0x024fe20000000000 */
[----:B------:R-:W-:-:S03]  /*1370*/  HFMA2 R7, -RZ, RZ, 3.7421875, 0 ;  /* 0x437c0000ff077431 */ /* 0x000fc600000001ff */
[----:B------:R-:W-:Y:S01]  /*1380*/  FFMA.SAT R0, R12, R21, 0.5 ;  /* 0x3f0000000c007423 */ /* 0x000fe20000002015 */
[--C-:B---3--:R-:W-:Y:S01]  /*1390*/  FADD R14, R13, -R6.reuse ;  /* 0x800000060d0e7221 */ /* 0x108fe20000000000 */
[----:B----4-:R-:W-:-:S03]  /*13a0*/  FADD R8, R15, -R6 ;  /* 0x800000060f087221 */ /* 0x010fc60000000000 */
[----:B------:R-:W-:Y:S01]  /*13b0*/  FFMA.SAT R2, R14, R21, 0.5 ;  /* 0x3f0000000e027423 */ /* 0x000fe20000002015 */
[----:B------:R-:W-:Y:S01]  /*13c0*/  FFMA.RM R0, R0, R7, 12582913 ;  /* 0x4b40000100007423 */ /* 0x000fe20000004007 */
[----:B0-----:R-:W-:Y:S02]  /*13d0*/  FFMA.SAT R10, R8, R21, 0.5 ;  /* 0x3f000000080a7423 */ /* 0x001fe40000002015 */
[-C--:B------:R-:W-:Y:S01]  /*13e0*/  FFMA.RM R2, R2, R7.reuse, 12582913 ;  /* 0x4b40000102027423 */ /* 0x080fe20000004007 */
[----:B------:R-:W-:Y:S01]  /*13f0*/  FADD R11, R19, -R6 ;  /* 0x80000006130b7221 */ /* 0x000fe20000000000 */
[----:B------:R-:W-:Y:S01]  /*1400*/  FADD R13, R0, -12583039 ;  /* 0xcb40007f000d7421 */ /* 0x000fe20000000000 */
[----:B------:R-:W-:Y:S01]  /*1410*/  FFMA.RM R10, R10, R7, 12582913 ;  /* 0x4b4000010a0a7423 */ /* 0x000fe20000004007 */
[----:B------:R-:W-:Y:S01]  /*1420*/  FADD R15, R2, -12583039 ;  /* 0xcb40007f020f7421 */ /* 0x000fe20000000000 */
[C---:B------:R-:W-:Y:S01]  /*1430*/  FFMA.SAT R18, R11.reuse, R21, 0.5 ;  /* 0x3f0000000b127423 */ /* 0x040fe20000002015 */
[----:B------:R-:W-:Y:S01]  /*1440*/  FFMA R13, R12, 1.4426950216293334961, -R13 ;  /* 0x3fb8aa3b0c0d7823 */ /* 0x000fe2000000080d */
[----:B------:R-:W-:Y:S01]  /*1450*/  SHF.L.U32 R0, R0, 0x17, RZ ;  /* 0x0000001700007819 */ /* 0x000fe200000006ff */
[----:B------:R-:W-:Y:S01]  /*1460*/  FFMA R15, R14, 1.4426950216293334961, -R15 ;  /* 0x3fb8aa3b0e0f7823 */ /* 0x000fe2000000080f */
[----:B------:R-:W-:Y:S01]  /*1470*/  FFMA.RM R18, R18, R7, 12582913 ;  /* 0x4b40000112127423 */ /* 0x000fe20000004007 */
[----:B------:R-:W-:Y:S01]  /*1480*/  FFMA R12, R12, 1.925963033500011079e-08, R13 ;  /* 0x32a570600c0c7823 */ /* 0x000fe2000000000d */
[----:B------:R-:W-:Y:S01]  /*1490*/  FADD R13, R10, -12583039 ;  /* 0xcb40007f0a0d7421 */ /* 0x000fe20000000000 */
[----:B------:R-:W-:Y:S01]  /*14a0*/  FFMA R15, R14, 1.925963033500011079e-08, R15 ;  /* 0x32a570600e0f7823 */ /* 0x000fe2000000000f */
[----:B------:R-:W-:Y:S01]  /*14b0*/  FADD R14, R18, -12583039 ;  /* 0xcb40007f120e7421 */ /* 0x000fe20000000000 */
[----:B------:R-:W-:Y:S01]  /*14c0*/  SHF.L.U32 R7, R2, 0x17, RZ ;  /* 0x0000001702077819 */ /* 0x000fe200000006ff */
[----:B------:R-:W-:Y:S01]  /*14d0*/  FFMA R13, R8, 1.4426950216293334961, -R13 ;  /* 0x3fb8aa3b080d7823 */ /* 0x000fe2000000080d */
[----:B------:R-:W0:Y:S01]  /*14e0*/  MUFU.EX2 R12, R12 ;  /* 0x0000000c000c7308 */ /* 0x000e220000000800 */
[----:B------:R-:W-:Y:S01]  /*14f0*/  FFMA R14, R11, 1.4426950216293334961, -R14 ;  /* 0x3fb8aa3b0b0e7823 */ /* 0x000fe2000000080e */
[----:B------:R-:W-:Y:S01]  /*1500*/  SHF.L.U32 R18, R18, 0x17, RZ ;  /* 0x0000001712127819 */ /* 0x000fe200000006ff */
[----:B------:R-:W-:-:S02]  /*1510*/  FFMA R13, R8, 1.925963033500011079e-08, R13 ;  /* 0x32a57060080d7823 */ /* 0x000fc4000000000d */
[----:B------:R-:W-:-:S03]  /*1520*/  FFMA R14, R11, 1.925963033500011079e-08, R14 ;  /* 0x32a570600b0e7823 */ /* 0x000fc6000000000e */
[----:B------:R-:W1:Y:S08]  /*1530*/  MUFU.EX2 R15, R15 ;  /* 0x0000000f000f7308 */ /* 0x000e700000000800 */
[----:B------:R-:W2:Y:S01]  /*1540*/  MUFU.EX2 R13, R13 ;  /* 0x0000000d000d7308 */ /* 0x000ea20000000800 */
[----:B0-----:R-:W-:Y:S01]  /*1550*/  FFMA R0, R0, R12, R9 ;  /* 0x0000000c00007223 */ /* 0x001fe20000000009 */
[----:B------:R-:W-:-:S06]  /*1560*/  SHF.L.U32 R9, R10, 0x17, RZ ;  /* 0x000000170a097819 */ /* 0x000fcc00000006ff */
[----:B------:R-:W0:Y:S01]  /*1570*/  MUFU.EX2 R14, R14 ;  /* 0x0000000e000e7308 */ /* 0x000e220000000800 */
[----:B-1----:R-:W-:-:S04]  /*1580*/  FFMA R0, R7, R15, R0 ;  /* 0x0000000f07007223 */ /* 0x002fc80000000000 */
[----:B--2---:R-:W-:-:S04]  /*1590*/  FFMA R9, R9, R13, R0 ;  /* 0x0000000d09097223 */ /* 0x004fc80000000000 */
[----:B0-----:R-:W-:-:S07]  /*15a0*/  FFMA R9, R18, R14, R9 ;  /* 0x0000000e12097223 */ /* 0x001fce0000000009 */
.L_x_12:
[----:B------:R-:W-:Y:S05]  /*15b0*/  BRA.U !UP2, `(.L_x_11) ;  /* 0x000000010aa47547 */ /* 0x000fea000b800000 */
[----:B------:R-:W-:Y:S02]  /*15c0*/  UISETP.NE.AND UP1, UPT, UR16, 0x1, UPT ;  /* 0x000000011000788c */ /* 0x000fe4000bf25270 */
[----:B------:R-:W-:-:S07]  /*15d0*/  UISETP.NE.AND UP2, UPT, UR10, URZ, UPT ;  /* 0x000000ff0a00728c */ /* 0x000fce000bf45270 */
[----:B------:R-:W-:Y:S05]  /*15e0*/  BRA.U !UP1, `(.L_x_13) ;  /* 0x0000000109607547 */ /* 0x000fea000b800000 */
[----:B------:R-:W-:-:S05]  /*15f0*/  IMAD.WIDE.U32 R10, R3, 0x4, R16 ;  /* 0x00000004030a7825 */ /* 0x000fca00078e0010 */
[----:B------:R-:W2:Y:S04]  /*1600*/  LDG.E R7, desc[UR18][R10.64] ;  /* 0x000000120a077981 */ /* 0x000ea8000c1e1900 */
[----:B------:R-:W3:Y:S01]  /*1610*/  LDG.E R15, desc[UR18][R10.64+0x4] ;  /* 0x000004120a0f7981 */ /* 0x000ee2000c1e1900 */
[----:B------:R-:W-:Y:S01]  /*1620*/  HFMA2 R13, -RZ, RZ, 3.7421875, 0 ;  /* 0x437c0000ff0d7431 */ /* 0x000fe200000001ff */
[----:B------:R-:W-:Y:S02]  /*1630*/  MOV R0, 0x3bbb989d ;  /* 0x3bbb989d00007802 */ /* 0x000fe40000000f00 */
[----:B------:R-:W-:Y:S01]  /*1640*/  IADD3 R3, PT, PT, R3, 0x2, RZ ;  /* 0x0000000203037810 */ /* 0x000fe20007ffe0ff */
[----:B--2--5:R-:W-:-:S04]  /*1650*/  FADD R7, R7, -R6 ;  /* 0x8000000607077221 */ /* 0x024fc80000000000 */
[----:B------:R-:W-:Y:S01]  /*1660*/  FFMA.SAT R2, R7, R0, 0.5 ;  /* 0x3f00000007027423 */ /* 0x000fe20000002000 */
[----:B---3--:R-:W-:-:S03]  /*1670*/  FADD R15, R15, -R6 ;  /* 0x800000060f0f7221 */ /* 0x008fc60000000000 */
[----:B------:R-:W-:Y:S01]  /*1680*/  FFMA.RM R2, R2, R13, 12582913 ;  /* 0x4b40000102027423 */ /* 0x000fe2000000400d */
[----:B------:R-:W-:-:S03]  /*1690*/  FFMA.SAT R8, R15, R0, 0.5 ;  /* 0x3f0000000f087423 */ /* 0x000fc60000002000 */
[----:B------:R-:W-:Y:S01]  /*16a0*/  FADD R0, R2, -12583039 ;  /* 0xcb40007f02007421 */ /* 0x000fe20000000000 */
[----:B------:R-:W-:Y:S01]  /*16b0*/  FFMA.RM R8, R8, R13, 12582913 ;  /* 0x4b40000108087423 */ /* 0x000fe2000000400d */
[----:B------:R-:W-:Y:S02]  /*16c0*/  SHF.L.U32 R2, R2, 0x17, RZ ;  /* 0x0000001702027819 */ /* 0x000fe400000006ff */
[----:B------:R-:W-:Y:S01]  /*16d0*/  FFMA R0, R7, 1.4426950216293334961, -R0 ;  /* 0x3fb8aa3b07007823 */ /* 0x000fe20000000800 */
[----:B------:R-:W-:-:S03]  /*16e0*/  FADD R10, R8, -12583039 ;  /* 0xcb40007f080a7421 */ /* 0x000fc60000000000 */
[----:B------:R-:W-:Y:S01]  /*16f0*/  FFMA R0, R7, 1.925963033500011079e-08, R0 ;  /* 0x32a5706007007823 */ /* 0x000fe20000000000 */
[----:B------:R-:W-:Y:S01]  /*1700*/  FFMA R10, R15, 1.4426950216293334961, -R10 ;  /* 0x3fb8aa3b0f0a7823 */ /* 0x000fe2000000080a */
[----:B------:R-:W-:-:S03]  /*1710*/  SHF.L.U32 R7, R8, 0x17, RZ ;  /* 0x0000001708077819 */ /* 0x000fc600000006ff */
[----:B------:R-:W-:Y:S01]  /*1720*/  FFMA R10, R15, 1.925963033500011079e-08, R10 ;  /* 0x32a570600f0a7823 */ /* 0x000fe2000000000a */
[----:B------:R-:W0:Y:S08]  /*1730*/  MUFU.EX2 R0, R0 ;  /* 0x0000000000007308 */ /* 0x000e300000000800 */
[----:B------:R-:W1:Y:S01]  /*1740*/  MUFU.EX2 R10, R10 ;  /* 0x0000000a000a7308 */ /* 0x000e620000000800 */
[----:B0-----:R-:W-:-:S04]  /*1750*/  FFMA R2, R2, R0, R9 ;  /* 0x0000000002027223 */ /* 0x001fc80000000009 */
[----:B-1----:R-:W-:-:S07]  /*1760*/  FFMA R9, R7, R10, R2 ;  /* 0x0000000a07097223 */ /* 0x002fce0000000002 */
.L_x_13:
[----:B------:R-:W-:Y:S05]  /*1770*/  BRA.U !UP2, `(.L_x_11) ;  /* 0x000000010a347547 */ /* 0x000fea000b800000 */
[----:B------:R-:W-:-:S06]  /*1780*/  IMAD.WIDE.U32 R2, R3, 0x4, R16 ;  /* 0x0000000403027825 */ /* 0x000fcc00078e0010 */
[----:B------:R-:W2:Y:S01]  /*1790*/  LDG.E R3, desc[UR18][R2.64] ;  /* 0x0000001202037981 */ /* 0x000ea2000c1e1900 */
[----:B------:R-:W-:Y:S01]  /*17a0*/  HFMA2 R8, -RZ, RZ, 3.7421875, 0 ;  /* 0x437c0000ff087431 */ /* 0x000fe200000001ff */
[----:B------:R-:W-:Y:S01]  /*17b0*/  MOV R7, 0x3bbb989d ;  /* 0x3bbb989d00077802 */ /* 0x000fe20000000f00 */
[----:B--2--5:R-:W-:-:S04]  /*17c0*/  FADD R0, R3, -R6 ;  /* 0x8000000603007221 */ /* 0x024fc80000000000 */
[----:B------:R-:W-:-:S04]  /*17d0*/  FFMA.SAT R7, R0, R7, 0.5 ;  /* 0x3f00000000077423 */ /* 0x000fc80000002007 */
[----:B------:R-:W-:-:S04]  /*17e0*/  FFMA.RM R7, R7, R8, 12582913 ;  /* 0x4b40000107077423 */ /* 0x000fc80000004008 */
[----:B------:R-:W-:-:S04]  /*17f0*/  FADD R11, R7, -12583039 ;  /* 0xcb40007f070b7421 */ /* 0x000fc80000000000 */
[----:B------:R-:W-:-:S04]  /*1800*/  FFMA R11, R0, 1.4426950216293334961, -R11 ;  /* 0x3fb8aa3b000b7823 */ /* 0x000fc8000000080b */
[----:B------:R-:W-:Y:S01]  /*1810*/  FFMA R11, R0, 1.925963033500011079e-08, R11 ;  /* 0x32a57060000b7823 */ /* 0x000fe2000000000b */
[----:B------:R-:W-:-:S05]  /*1820*/  SHF.L.U32 R0, R7, 0x17, RZ ;  /* 0x0000001707007819 */ /* 0x000fca00000006ff */
[----:B------:R-:W0:Y:S02]  /*1830*/  MUFU.EX2 R11, R11 ;  /* 0x0000000b000b7308 */ /* 0x000e240000000800 */
[----:B0-----:R-:W-:-:S07]  /*1840*/  FFMA R9, R0, R11, R9 ;  /* 0x0000000b00097223 */ /* 0x001fce0000000009 */
.L_x_11:
[----:B------:R-:W-:Y:S01]  /*1850*/  UMOV UR5, URZ ;  /* 0x000000ff00057c82 */ /* 0x000fe20008000000 */
[----:B------:R-:W-:Y:S05]  /*1860*/  BRA.U !UP0, `(.L_x_14) ;  /* 0x0000000d08807547 */ /* 0x000fea000b800000 */
[----:B------:R-:W0:Y:S01]  /*1870*/  LDC.64 R14, c[0x0][0x388] ;  /* 0x0000e200ff0e7b82 */ /* 0x000e220000000a00 */
[----:B------:R-:W-:-:S07]  /*1880*/  MOV R21, RZ ;  /* 0x000000ff00157202 */ /* 0x000fce0000000f00 */
.L_x_31:
[----:B------:R-:W-:-:S05]  /*1890*/  IMAD.WIDE.U32 R12, R21, 0x4, R16 ;  /* 0x00000004150c7825 */ /* 0x000fca00078e0010 */
[----:B------:R-:W2:Y:S01]  /*18a0*/  LDG.E R3, desc[UR18][R12.64] ;  /* 0x000000120c037981 */ /* 0x000ea2000c1e1900 */
[----:B-1----:R-:W-:Y:S01]  /*18b0*/  HFMA2 R0, -RZ, RZ, 0.96630859375, -0.0022525787353515625 ;  /* 0x3bbb989dff007431 */ /* 0x002fe200000001ff */
[----:B------:R-:W-:Y:S01]  /*18c0*/  MOV R7, 0x437c0000 ;  /* 0x437c000000077802 */ /* 0x000fe20000000f00 */
[----:B------:R-:W1:Y:S01]  /*18d0*/  MUFU.RCP R8, R9 ;  /* 0x0000000900087308 */ /* 0x000e620000001000 */
[----:B------:R-:W-:Y:S01]  /*18e0*/  IADD3 R11, PT, PT, R5, R21, RZ ;  /* 0x00000015050b7210 */ /* 0x000fe20007ffe0ff */
[----:B------:R-:W-:Y:S01]  /*18f0*/  BSSY.RECONVERGENT B2, `(.L_x_15) ;  /* 0x0000016000027945 */ /* 0x000fe20003800200 */
[----:B------:R-:W-:-:S04]  /*1900*/  IADD3 R21, PT, PT, R21, 0x8, RZ ;  /* 0x0000000815157810 */ /* 0x000fc80007ffe0ff */
[----:B------:R-:W-:Y:S01]  /*1910*/  ISETP.NE.AND P2, PT, R21, UR9, PT ;  /* 0x0000000915007c0c */ /* 0x000fe2000bf45270 */
[----:B--2--5:R-:W-:-:S04]  /*1920*/  FADD R3, R3, -R6 ;  /* 0x8000000603037221 */ /* 0x024fc80000000000 */
[----:B------:R-:W-:-:S04]  /*1930*/  FFMA.SAT R0, R3, R0, 0.5 ;  /* 0x3f00000003007423 */ /* 0x000fc80000002000 */
[----:B------:R-:W-:Y:S01]  /*1940*/  FFMA.RM R0, R0, R7, 12582913 ;  /* 0x4b40000100007423 */ /* 0x000fe20000004007 */
[----:B-1----:R-:W-:-:S03]  /*1950*/  FFMA R7, R8, -R9, 1 ;  /* 0x3f80000008077423 */ /* 0x002fc60000000809 */
[----:B------:R-:W-:Y:S01]  /*1960*/  FADD R2, R0, -12583039 ;  /* 0xcb40007f00027421 */ /* 0x000fe20000000000 */
[----:B------:R-:W-:-:S03]  /*1970*/  FFMA R8, R8, R7, R8 ;  /* 0x0000000708087223 */ /* 0x000fc60000000008 */
[----:B------:R-:W-:-:S04]  /*1980*/  FFMA R2, R3, 1.4426950216293334961, -R2 ;  /* 0x3fb8aa3b03027823 */ /* 0x000fc80000000802 */
[----:B------:R-:W-:Y:S01]  /*1990*/  FFMA R2, R3, 1.925963033500011079e-08, R2 ;  /* 0x32a5706003027823 */ /* 0x000fe20000000002 */
[----:B------:R-:W-:-:S05]  /*19a0*/  SHF.L.U32 R3, R0, 0x17, RZ ;  /* 0x0000001700037819 */ /* 0x000fca00000006ff */
[----:B------:R-:W1:Y:S02]  /*19b0*/  MUFU.EX2 R2, R2 ;  /* 0x0000000200027308 */ /* 0x000e640000000800 */
[----:B-1----:R-:W-:-:S06]  /*19c0*/  FMUL R3, R3, R2 ;  /* 0x0000000203037220 */ /* 0x002fcc0000400000 */
[----:B------:R-:W1:Y:S01]  /*19d0*/  FCHK P0, R3, R9 ;  /* 0x0000000903007302 */ /* 0x000e620000000000 */
[----:B------:R-:W-:-:S04]  /*19e0*/  FFMA R0, R3, R8, RZ ;  /* 0x0000000803007223 */ /* 0x000fc800000000ff */
[----:B------:R-:W-:-:S04]  /*19f0*/  FFMA R7, R0, -R9, R3 ;  /* 0x8000000900077223 */ /* 0x000fc80000000003 */
[----:B------:R-:W-:Y:S01]  /*1a00*/  FFMA R0, R8, R7, R0 ;  /* 0x0000000708007223 */ /* 0x000fe20000000000 */
[----:B-1----:R-:W-:Y:S06]  /*1a10*/  @!P0 BRA `(.L_x_16) ;  /* 0x00000000000c8947 */ /* 0x002fec0003800000 */
[----:B------:R-:W-:Y:S02]  /*1a20*/  MOV R0, R9 ;  /* 0x0000000900007202 */ /* 0x000fe40000000f00 */
[----:B------:R-:W-:-:S07]  /*1a30*/  MOV R2, 0x1a50 ;  /* 0x00001a5000027802 */ /* 0x000fce0000000f00 */
[----:B0-----:R-:W-:Y:S05]  /*1a40*/  CALL.REL.NOINC `($__internal_0_$__cuda_sm3x_div_rn_noftz_f32_slowpath) ;  /* 0x0000001800807944 */ /* 0x001fea0003c00000 */
.L_x_16:
[----:B------:R-:W-:Y:S05]  /*1a50*/  BSYNC.RECONVERGENT B2 ;  /* 0x0000000000027941 */ /* 0x000fea0003800200 */
.L_x_15:
[----:B0-----:R-:W-:-:S05]  /*1a60*/  IMAD.WIDE R10, R11, 0x4, R14 ;  /* 0x000000040b0a7825 */ /* 0x001fca00078e020e */
[----:B------:R0:W-:Y:S04]  /*1a70*/  STG.E desc[UR18][R10.64], R0 ;  /* 0x000000000a007986 */ /* 0x0001e8000c101912 */
[----:B------:R-:W2:Y:S01]  /*1a80*/  LDG.E R3, desc[UR18][R12.64+0x4] ;  /* 0x000004120c037981 */ /* 0x000ea2000c1e1900 */
[----:B------:R-:W-:Y:S01]  /*1a90*/  HFMA2 R2, -RZ, RZ, 0.96630859375, -0.0022525787353515625 ;  /* 0x3bbb989dff027431 */ /* 0x000fe200000001ff */
[----:B------:R-:W-:Y:S01]  /*1aa0*/  MOV R7, 0x437c0000 ;  /* 0x437c000000077802 */ /* 0x000fe20000000f00 */
[----:B------:R-:W1:Y:S01]  /*1ab0*/  MUFU.RCP R18, R9 ;  /* 0x0000000900127308 */ /* 0x000e620000001000 */
[----:B------:R-:W-:Y:S01]  /*1ac0*/  BSSY.RECONVERGENT B2, `(.L_x_17) ;  /* 0x0000015000027945 */ /* 0x000fe20003800200 */
[----:B-1----:R-:W-:-:S04]  /*1ad0*/  FFMA R19, R18, -R9, 1 ;  /* 0x3f80000012137423 */ /* 0x002fc80000000809 */
[----:B0-----:R-:W-:Y:S01]  /*1ae0*/  FFMA R0, R18, R19, R18 ;  /* 0x0000001312007223 */ /* 0x001fe20000000012 */
[----:B--2---:R-:W-:-:S04]  /*1af0*/  FADD R3, R3, -R6 ;  /* 0x8000000603037221 */ /* 0x004fc80000000000 */
[----:B------:R-:W-:-:S04]  /*1b00*/  FFMA.SAT R2, R3, R2, 0.5 ;  /* 0x3f00000003027423 */ /* 0x000fc80000002002 */
[----:B------:R-:W-:-:S04]  /*1b10*/  FFMA.RM R2, R2, R7, 12582913 ;  /* 0x4b40000102027423 */ /* 0x000fc80000004007 */
[C---:B------:R-:W-:Y:S01]  /*1b20*/  FADD R8, R2.reuse, -12583039 ;  /* 0xcb40007f02087421 */ /* 0x040fe20000000000 */
[----:B------:R-:W-:-:S03]  /*1b30*/  SHF.L.U32 R2, R2, 0x17, RZ ;  /* 0x0000001702027819 */ /* 0x000fc600000006ff */
[----:B------:R-:W-:-:S04]  /*1b40*/  FFMA R8, R3, 1.4426950216293334961, -R8 ;  /* 0x3fb8aa3b03087823 */ /* 0x000fc80000000808 */
[----:B------:R-:W-:-:S04]  /*1b50*/  FFMA R8, R3, 1.925963033500011079e-08, R8 ;  /* 0x32a5706003087823 */ /* 0x000fc80000000008 */
[----:B------:R-:W0:Y:S02]  /*1b60*/  MUFU.EX2 R3, R8 ;  /* 0x0000000800037308 */ /* 0x000e240000000800 */
[----:B0-----:R-:W-:-:S06]  /*1b70*/  FMUL R7, R2, R3 ;  /* 0x0000000302077220 */ /* 0x001fcc0000400000 */
[----:B------:R-:W0:Y:S01]  /*1b80*/  FCHK P0, R7, R9 ;  /* 0x0000000907007302 */ /* 0x000e220000000000 */
[----:B------:R-:W-:-:S04]  /*1b90*/  FFMA R2, R0, R7, RZ ;  /* 0x0000000700027223 */ /* 0x000fc800000000ff */
[----:B------:R-:W-:-:S04]  /*1ba0*/  FFMA R3, R2, -R9, R7 ;  /* 0x8000000902037223 */ /* 0x000fc80000000007 */
[----:B------:R-:W-:Y:S01]  /*1bb0*/  FFMA R0, R0, R3, R2 ;  /* 0x0000000300007223 */ /* 0x000fe20000000002 */
[----:B0-----:R-:W-:Y:S06]  /*1bc0*/  @!P0 BRA `(.L_x_18) ;  /* 0x0000000000108947 */ /* 0x001fec0003800000 */
[----:B------:R-:W-:Y:S02]  /*1bd0*/  MOV R3, R7 ;  /* 0x0000000700037202 */ /* 0x000fe40000000f00 */
[----:B------:R-:W-:Y:S02]  /*1be0*/  MOV R0, R9 ;  /* 0x0000000900007202 */ /* 0x000fe40000000f00 */
[----:B------:R-:W-:-:S07]  /*1bf0*/  MOV R2, 0x1c10 ;  /* 0x00001c1000027802 */ /* 0x000fce0000000f00 */
[----:B------:R-:W-:Y:S05]  /*1c00*/  CALL.REL.NOINC `($__internal_0_$__cuda_sm3x_div_rn_noftz_f32_slowpath) ;  /* 0x0000001800107944 */ /* 0x000fea0003c00000 */
.L_x_18:
[----:B------:R-:W-:Y:S05]  /*1c10*/  BSYNC.RECONVERGENT B2 ;  /* 0x0000000000027941 */ /* 0x000fea0003800200 */
.L_x_17:
        /* <DEDUP_REMOVED lines=26> */
.L_x_20:
[----:B------:R-:W-:Y:S05]  /*1dc0*/  BSYNC.RECONVERGENT B2 ;  /* 0x0000000000027941 */ /* 0x000fea0003800200 */
.L_x_19:
        /* <DEDUP_REMOVED lines=26> */
.L_x_22:
[----:B------:R-:W-:Y:S05]  /*1f70*/  BSYNC.RECONVERGENT B2 ;  /* 0x0000000000027941 */ /* 0x000fea0003800200 */
.L_x_21:
        /* <DEDUP_REMOVED lines=26> */
.L_x_24:
[----:B------:R-:W-:Y:S05]  /*2120*/  BSYNC.RECONVERGENT B2 ;  /* 0x0000000000027941 */ /* 0x000fea0003800200 */
.L_x_23:
        /* <DEDUP_REMOVED lines=26> */
.L_x_26:
[----:B------:R-:W-:Y:S05]  /*22d0*/  BSYNC.RECONVERGENT B2 ;  /* 0x0000000000027941 */ /* 0x000fea0003800200 */
.L_x_25:
        /* <DEDUP_REMOVED lines=26> */
.L_x_28:
[----:B------:R-:W-:Y:S05]  /*2480*/  BSYNC.RECONVERGENT B2 ;  /* 0x0000000000027941 */ /* 0x000fea0003800200 */
.L_x_27:
[----:B------:R0:W-:Y:S04]  /*2490*/  STG.E desc[UR18][R10.64+0x18], R0 ;  /* 0x000018000a007986 */ /* 0x0001e8000c101912 */
[----:B------:R-:W2:Y:S01]  /*24a0*/  LDG.E R13, desc[UR18][R12.64+0x1c] ;  /* 0x00001c120c0d7981 */ /* 0x000ea2000c1e1900 */
[----:B------:R-:W-:Y:S01]  /*24b0*/  HFMA2 R3, -RZ, RZ, 0.96630859375, -0.0022525787353515625 ;  /* 0x3bbb989dff037431 */ /* 0x000fe200000001ff */
[----:B------:R-:W-:Y:S01]  /*24c0*/  MOV R8, 0x437c0000 ;  /* 0x437c000000087802 */ /* 0x000fe20000000f00 */
[----:B------:R-:W-:Y:S01]  /*24d0*/  BSSY.RECONVERGENT B2, `(.L_x_29) ;  /* 0x0000016000027945 */ /* 0x000fe20003800200 */
[----:B--2---:R-:W-:-:S04]  /*24e0*/  FADD R2, R13, -R6 ;  /* 0x800000060d027221 */ /* 0x004fc80000000000 */
[----:B------:R-:W-:-:S04]  /*24f0*/  FFMA.SAT R3, R2, R3, 0.5 ;  /* 0x3f00000002037423 */ /* 0x000fc80000002003 */
[----:B------:R-:W-:Y:S02]  /*2500*/  FFMA.RM R3, R3, R8, 12582913 ;  /* 0x4b40000103037423 */ /* 0x000fe40000004008 */
[----:B------:R-:W1:Y:S02]  /*2510*/  MUFU.RCP R8, R9 ;  /* 0x0000000900087308 */ /* 0x000e640000001000 */
[C---:B------:R-:W-:Y:S01]  /*2520*/  FADD R7, R3.reuse, -12583039 ;  /* 0xcb40007f03077421 */ /* 0x040fe20000000000 */
[----:B------:R-:W-:-:S03]  /*2530*/  SHF.L.U32 R3, R3, 0x17, RZ ;  /* 0x0000001703037819 */ /* 0x000fc600000006ff */
[----:B------:R-:W-:-:S04]  /*2540*/  FFMA R7, R2, 1.4426950216293334961, -R7 ;  /* 0x3fb8aa3b02077823 */ /* 0x000fc80000000807 */
[----:B------:R-:W-:-:S04]  /*2550*/  FFMA R7, R2, 1.925963033500011079e-08, R7 ;  /* 0x32a5706002077823 */ /* 0x000fc80000000007 */
[----:B0-----:R-:W0:Y:S01]  /*2560*/  MUFU.EX2 R0, R7 ;  /* 0x0000000700007308 */ /* 0x001e220000000800 */
[----:B-1----:R-:W-:Y:S01]  /*2570*/  FFMA R19, R8, -R9, 1 ;  /* 0x3f80000008137423 */ /* 0x002fe20000000809 */
[----:B0-----:R-:W-:-:S03]  /*2580*/  FMUL R13, R3, R0 ;  /* 0x00000000030d7220 */ /* 0x001fc60000400000 */
[----:B------:R-:W-:-:S03]  /*2590*/  FFMA R0, R8, R19, R8 ;  /* 0x0000001308007223 */ /* 0x000fc60000000008 */
        /* <DEDUP_REMOVED lines=9> */
.L_x_30:
[----:B------:R-:W-:Y:S05]  /*2630*/  BSYNC.RECONVERGENT B2 ;  /* 0x0000000000027941 */ /* 0x000fea0003800200 */
.L_x_29:
[----:B------:R1:W-:Y:S01]  /*2640*/  STG.E desc[UR18][R10.64+0x1c], R0 ;  /* 0x00001c000a007986 */ /* 0x0003e2000c101912 */
[----:B------:R-:W-:Y:S05]  /*2650*/  @P2 BRA `(.L_x_31) ;  /* 0xfffffff0008c2947 */ /* 0x000fea000383ffff */
[----:B------:R-:W-:-:S05]  /*2660*/  UMOV UR5, UR9 ;  /* 0x0000000900057c82 */ /* 0x000fca0008000000 */
.L_x_14:
[----:B------:R-:W-:-:S09]  /*2670*/  UISETP.NE.AND UP0, UPT, UR15, URZ, UPT ;  /* 0x000000ff0f00728c */ /* 0x000fd2000bf05270 */
[----:B------:R-:W-:Y:S05]  /*2680*/  BRA.U !UP0, `(.L_x_32) ;  /* 0x0000000d08587547 */ /* 0x000fea000b800000 */
[----:B------:R-:W-:-:S04]  /*2690*/  UIADD3 UR11, UPT, UPT, UR15, -0x1, URZ ;  /* 0xffffffff0f0b7890 */ /* 0x000fc8000fffe0ff */
[----:B------:R-:W-:-:S09]  /*26a0*/  UISETP.GE.U32.AND UP0, UPT, UR11, 0x3, UPT ;  /* 0x000000030b00788c */ /* 0x000fd2000bf06070 */
[----:B------:R-:W-:Y:S05]  /*26b0*/  BRA.U !UP0, `(.L_x_33) ;  /* 0x0000000508c87547 */ /* 0x000fea000b800000 */
[----:B------:R-:W-:-:S05]  /*26c0*/  MOV R13, UR5 ;  /* 0x00000005000d7c02 */ /* 0x000fca0008000f00 */
[----:B------:R-:W-:-:S05]  /*26d0*/  IMAD.WIDE.U32 R12, R13, 0x4, R16 ;  /* 0x000000040d0c7825 */ /* 0x000fca00078e0010 */
[----:B------:R-:W2:Y:S01]  /*26e0*/  LDG.E R3, desc[UR18][R12.64] ;  /* 0x000000120c037981 */ /* 0x000ea2000c1e1900 */
[----:B-1----:R-:W-:Y:S01]  /*26f0*/  HFMA2 R0, -RZ, RZ, 0.96630859375, -0.0022525787353515625 ;  /* 0x3bbb989dff007431 */ /* 0x002fe200000001ff */
[----:B------:R-:W-:Y:S01]  /*2700*/  MOV R7, 0x437c0000 ;  /* 0x437c000000077802 */ /* 0x000fe20000000f00 */
[----:B------:R-:W0:Y:S01]  /*2710*/  MUFU.RCP R8, R9 ;  /* 0x0000000900087308 */ /* 0x000e220000001000 */
[----:B------:R-:W-:Y:S01]  /*2720*/  BSSY.RECONVERGENT B2, `(.L_x_34) ;  /* 0x0000016000027945 */ /* 0x000fe20003800200 */
[----:B------:R-:W-:Y:S01]  /*2730*/  IADD3 R10, PT, PT, R5, UR5, RZ ;  /* 0x00000005050a7c10 */ /* 0x000fe2000fffe0ff */
[----:B--2--5:R-:W-:-:S04]  /*2740*/  FADD R3, R3, -R6 ;  /* 0x8000000603037221 */ /* 0x024fc80000000000 */
[----:B------:R-:W-:-:S04]  /*2750*/  FFMA.SAT R0, R3, R0, 0.5 ;  /* 0x3f00000003007423 */ /* 0x000fc80000002000 */
[----:B------:R-:W-:Y:S01]  /*2760*/  FFMA.RM R0, R0, R7, 12582913 ;  /* 0x4b40000100007423 */ /* 0x000fe20000004007 */
[----:B0-----:R-:W-:-:S03]  /*2770*/  FFMA R7, R8, -R9, 1 ;  /* 0x3f80000008077423 */ /* 0x001fc60000000809 */
[C---:B------:R-:W-:Y:S01]  /*2780*/  FADD R2, R0.reuse, -12583039 ;  /* 0xcb40007f00027421 */ /* 0x040fe20000000000 */
[----:B------:R-:W-:-:S03]  /*2790*/  SHF.L.U32 R0, R0, 0x17, RZ ;  /* 0x0000001700007819 */ /* 0x000fc600000006ff */
[----:B------:R-:W-:-:S04]  /*27a0*/  FFMA R2, R3, 1.4426950216293334961, -R2 ;  /* 0x3fb8aa3b03027823 */ /* 0x000fc80000000802 */
[----:B------:R-:W-:-:S04]  /*27b0*/  FFMA R2, R3, 1.925963033500011079e-08, R2 ;  /* 0x32a5706003027823 */ /* 0x000fc80000000002 */
[----:B------:R-:W0:Y:S02]  /*27c0*/  MUFU.EX2 R3, R2 ;  /* 0x0000000200037308 */ /* 0x000e240000000800 */
[----:B0-----:R-:W-:Y:S01]  /*27d0*/  FMUL R14, R0, R3 ;  /* 0x00000003000e7220 */ /* 0x001fe20000400000 */
[----:B------:R-:W-:-:S05]  /*27e0*/  FFMA R0, R8, R7, R8 ;  /* 0x0000000708007223 */ /* 0x000fca0000000008 */
        /* <DEDUP_REMOVED lines=9> */
.L_x_35:
[----:B------:R-:W-:Y:S05]  /*2880*/  BSYNC.RECONVERGENT B2 ;  /* 0x0000000000027941 */ /* 0x000fea0003800200 */
.L_x_34:
[----:B------:R-:W0:Y:S02]  /*2890*/  LDC.64 R2, c[0x0][0x388] ;  /* 0x0000e200ff027b82 */ /* 0x000e240000000a00 */
        /* <DEDUP_REMOVED lines=27> */
.L_x_37:
[----:B------:R-:W-:Y:S05]  /*2a50*/  BSYNC.RECONVERGENT B2 ;  /* 0x0000000000027941 */ /* 0x000fea0003800200 */
.L_x_36:
        /* <DEDUP_REMOVED lines=26> */
.L_x_39:
[----:B------:R-:W-:Y:S05]  /*2c00*/  BSYNC.RECONVERGENT B2 ;  /* 0x0000000000027941 */ /* 0x000fea0003800200 */
.L_x_38:
        /* <DEDUP_REMOVED lines=26> */
.L_x_41:
[----:B------:R-:W-:Y:S05]  /*2db0*/  BSYNC.RECONVERGENT B2 ;  /* 0x0000000000027941 */ /* 0x000fea0003800200 */
.L_x_40:
[----:B------:R0:W-:Y:S01]  /*2dc0*/  STG.E desc[UR18][R10.64+0xc], R0 ;  /* 0x00000c000a007986 */ /* 0x0001e2000c101912 */
[----:B------:R-:W-:-:S12]  /*2dd0*/  UIADD3 UR5, UPT, UPT, UR5, 0x4, URZ ;  /* 0x0000000405057890 */ /* 0x000fd8000fffe0ff */
.L_x_33:
[----:B------:R-:W-:-:S09]  /*2de0*/  UISETP.NE.AND UP0, UPT, UR16, URZ, UPT ;  /* 0x000000ff1000728c */ /* 0x000fd2000bf05270 */
[----:B------:R-:W-:Y:S05]  /*2df0*/  BRA.U !UP0, `(.L_x_32) ;  /* 0x00000005087c7547 */ /* 0x000fea000b800000 */
[----:B------:R-:W-:-:S09]  /*2e00*/  UISETP.NE.AND UP0, UPT, UR16, 0x1, UPT ;  /* 0x000000011000788c */ /* 0x000fd2000bf05270 */
[----:B------:R-:W-:Y:S05]  /*2e10*/  BRA.U !UP0, `(.L_x_42) ;  /* 0x0000000108f07547 */ /* 0x000fea000b800000 */
[----:B------:R-:W-:-:S05]  /*2e20*/  MOV R13, UR5 ;  /* 0x00000005000d7c02 */ /* 0x000fca0008000f00 */
[----:B------:R-:W-:-:S05]  /*2e30*/  IMAD.WIDE.U32 R12, R13, 0x4, R16 ;  /* 0x000000040d0c7825 */ /* 0x000fca00078e0010 */
[----:B------:R-:W2:Y:S01]  /*2e40*/  LDG.E R3, desc[UR18][R12.64] ;  /* 0x000000120c037981 */ /* 0x000ea2000c1e1900 */
[----:B01----:R-:W-:Y:S01]  /*2e50*/  HFMA2 R0, -RZ, RZ, 0.96630859375, -0.0022525787353515625 ;  /* 0x3bbb989dff007431 */ /* 0x003fe200000001ff */
        /* <DEDUP_REMOVED lines=24> */
.L_x_44:
[----:B------:R-:W-:Y:S05]  /*2fe0*/  BSYNC.RECONVERGENT B2 ;  /* 0x0000000000027941 */ /* 0x000fea0003800200 */
.L_x_43:
[----:B------:R-:W0:Y:S02]  /*2ff0*/  LDC.64 R2, c[0x0][0x388] ;  /* 0x0000e200ff027b82 */ /* 0x000e240000000a00 */
[----:B0-----:R-:W-:-:S05]  /*3000*/  IMAD.WIDE R10, R10, 0x4, R2 ;  /* 0x000000040a0a7825 */ /* 0x001fca00078e0202 */
        /* <DEDUP_REMOVED lines=26> */
.L_x_46:
[----:B------:R-:W-:Y:S05]  /*31b0*/  BSYNC.RECONVERGENT B2 ;  /* 0x0000000000027941 */ /* 0x000fea0003800200 */
.L_x_45:
[----:B------:R2:W-:Y:S01]  /*31c0*/  STG.E desc[UR18][R10.64+0x4], R0 ;  /* 0x000004000a007986 */ /* 0x0005e2000c101912 */
[----:B------:R-:W-:-:S12]  /*31d0*/  UIADD3 UR5, UPT, UPT, UR5, 0x2, URZ ;  /* 0x0000000205057890 */ /* 0x000fd8000fffe0ff */
.L_x_42:
[----:B------:R-:W-:-:S09]  /*31e0*/  UISETP.NE.AND UP0, UPT, UR10, URZ, UPT ;  /* 0x000000ff0a00728c */ /* 0x000fd2000bf05270 */
[----:B------:R-:W-:Y:S05]  /*31f0*/  BRA.U !UP0, `(.L_x_32) ;  /* 0x00000001087c7547 */ /* 0x000fea000b800000 */
[----:B------:R-:W-:-:S05]  /*3200*/  MOV R3, UR5 ;  /* 0x0000000500037c02 */ /* 0x000fca0008000f00 */
[----:B------:R-:W-:-:S06]  /*3210*/  IMAD.WIDE.U32 R16, R3, 0x4, R16 ;  /* 0x0000000403107825 */ /* 0x000fcc00078e0010 */
[----:B------:R-:W3:Y:S01]  /*3220*/  LDG.E R17, desc[UR18][R16.64] ;  /* 0x0000001210117981 */ /* 0x000ee2000c1e1900 */
[----:B------:R-:W-:Y:S01]  /*3230*/  HFMA2 R3, -RZ, RZ, 0.96630859375, -0.0022525787353515625 ;  /* 0x3bbb989dff037431 */ /* 0x000fe200000001ff */
[----:B------:R-:W-:Y:S01]  /*3240*/  MOV R7, 0x437c0000 ;  /* 0x437c000000077802 */ /* 0x000fe20000000f00 */
[----:B------:R-:W4:Y:S01]  /*3250*/  MUFU.RCP R2, R9 ;  /* 0x0000000900027308 */ /* 0x000f220000001000 */
[----:B------:R-:W-:Y:S01]  /*3260*/  BSSY.RECONVERGENT B2, `(.L_x_47) ;  /* 0x0000015000027945 */ /* 0x000fe20003800200 */
[----:B------:R-:W-:Y:S01]  /*3270*/  IADD3 R5, PT, PT, R5, UR5, RZ ;  /* 0x0000000505057c10 */ /* 0x000fe2000fffe0ff */
[----:B---3-5:R-:W-:-:S04]  /*3280*/  FADD R6, R17, -R6 ;  /* 0x8000000611067221 */ /* 0x028fc80000000000 */
[----:B012---:R-:W-:-:S04]  /*3290*/  FFMA.SAT R0, R6, R3, 0.5 ;  /* 0x3f00000006007423 */ /* 0x007fc80000002003 */
[----:B------:R-:W-:Y:S01]  /*32a0*/  FFMA.RM R0, R0, R7, 12582913 ;  /* 0x4b40000100007423 */ /* 0x000fe20000004007 */
[----:B----4-:R-:W-:-:S03]  /*32b0*/  FFMA R7, R2, -R9, 1 ;  /* 0x3f80000002077423 */ /* 0x010fc60000000809 */
[C---:B------:R-:W-:Y:S01]  /*32c0*/  FADD R3, R0.reuse, -12583039 ;  /* 0xcb40007f00037421 */ /* 0x040fe20000000000 */
[----:B------:R-:W-:-:S03]  /*32d0*/  SHF.L.U32 R0, R0, 0x17, RZ ;  /* 0x0000001700007819 */ /* 0x000fc600000006ff */
[----:B------:R-:W-:-:S04]  /*32e0*/  FFMA R3, R6, 1.4426950216293334961, -R3 ;  /* 0x3fb8aa3b06037823 */ /* 0x000fc80000000803 */
[----:B------:R-:W-:-:S06]  /*32f0*/  FFMA R3, R6, 1.925963033500011079e-08, R3 ;  /* 0x32a5706006037823 */ /* 0x000fcc0000000003 */
        /* <DEDUP_REMOVED lines=9> */
[----:B------:R-:W-:-:S07]  /*3390*/  MOV R2, 0x33b0 ;  /* 0x000033b000027802 */ /* 0x000fce0000000f00 */
[----:B------:R-:W-:Y:S05]  /*33a0*/  CALL.REL.NOINC `($__internal_0_$__cuda_sm3x_div_rn_noftz_f32_slowpath) ;  /* 0x0000000000287944 */ /* 0x000fea0003c00000 */
.L_x_48:
[----:B------:R-:W-:Y:S05]  /*33b0*/  BSYNC.RECONVERGENT B2 ;  /* 0x0000000000027941 */ /* 0x000fea0003800200 */
.L_x_47:
[----:B------:R-:W0:Y:S02]  /*33c0*/  LDC.64 R2, c[0x0][0x388] ;  /* 0x0000e200ff027b82 */ /* 0x000e240000000a00 */
[----:B0-----:R-:W-:-:S05]  /*33d0*/  IMAD.WIDE R2, R5, 0x4, R2 ;  /* 0x0000000405027825 */ /* 0x001fca00078e0202 */
[----:B------:R3:W-:Y:S02]  /*33e0*/  STG.E desc[UR18][R2.64], R0 ;  /* 0x0000000002007986 */ /* 0x0007e4000c101912 */
.L_x_32:
[----:B0123--:R-:W0:Y:S01]  /*33f0*/  LDC R0, c[0x0][0x398] ;  /* 0x0000e600ff007b82 */ /* 0x00fe220000000800 */
[----:B------:R-:W-:-:S06]  /*3400*/  UIADD3 UR11, UPT, UPT, UR4, 0x1, URZ ;  /* 0x00000001040b7890 */ /* 0x000fcc000fffe0ff */
[----:B0-----:R-:W-:-:S13]  /*3410*/  ISETP.NE.AND P0, PT, R0, UR11, PT ;  /* 0x0000000b00007c0c */ /* 0x001fda000bf05270 */
[----:B------:R-:W-:Y:S05]  /*3420*/  @!P0 EXIT ;  /* 0x000000000000894d */ /* 0x000fea0003800000 */
[----:B------:R-:W-:Y:S01]  /*3430*/  UMOV UR4, UR11 ;  /* 0x0000000b00047c82 */ /* 0x000fe20008000000 */
[----:B------:R-:W-:Y:S05]  /*3440*/  BRA `(.L_x_49) ;  /* 0xffffffd000087947 */ /* 0x000fea000383ffff */
        .weak           $__internal_0_$__cuda_sm3x_div_rn_noftz_f32_slowpath
        .type           $__internal_0_$__cuda_sm3x_div_rn_noftz_f32_slowpath,@function
        .size           $__internal_0_$__cuda_sm3x_div_rn_noftz_f32_slowpath,(.L_x_62 - $__internal_0_$__cuda_sm3x_div_rn_noftz_f32_slowpath)
$__internal_0_$__cuda_sm3x_div_rn_noftz_f32_slowpath:
[----:B------:R-:W-:Y:S01]  /*3450*/  SHF.R.U32.HI R7, RZ, 0x17, R0 ;  /* 0x00000017ff077819 */ /* 0x000fe20000011600 */
[----:B------:R-:W-:Y:S01]  /*3460*/  BSSY.RECONVERGENT B0, `(.L_x_50) ;  /* 0x0000062000007945 */ /* 0x000fe20003800200 */
[----:B------:R-:W-:Y:S02]  /*3470*/  SHF.R.U32.HI R18, RZ, 0x17, R3 ;  /* 0x00000017ff127819 */ /* 0x000fe40000011603 */
[----:B------:R-:W-:Y:S02]  /*3480*/  LOP3.LUT R7, R7, 0xff, RZ, 0xc0, !PT ;  /* 0x000000ff07077812 */ /* 0x000fe400078ec0ff */
[----:B------:R-:W-:Y:S02]  /*3490*/  LOP3.LUT R18, R18, 0xff, RZ, 0xc0, !PT ;  /* 0x000000ff12127812 */ /* 0x000fe400078ec0ff */
[----:B------:R-:W-:Y:S02]  /*34a0*/  IADD3 R19, PT, PT, R7, -0x1, RZ ;  /* 0xffffffff07137810 */ /* 0x000fe40007ffe0ff */
[----:B------:R-:W-:-:S02]  /*34b0*/  IADD3 R20, PT, PT, R18, -0x1, RZ ;  /* 0xffffffff12147810 */ /* 0x000fc40007ffe0ff */
[----:B------:R-:W-:-:S04]  /*34c0*/  ISETP.GT.U32.AND P0, PT, R19, 0xfd, PT ;  /* 0x000000fd1300780c */ /* 0x000fc80003f04070 */
[----:B------:R-:W-:-:S13]  /*34d0*/  ISETP.GT.U32.OR P0, PT, R20, 0xfd, P0 ;  /* 0x000000fd1400780c */ /* 0x000fda0000704470 */
[----:B------:R-:W-:Y:S01]  /*34e0*/  @!P0 MOV R8, RZ ;  /* 0x000000ff00088202 */ /* 0x000fe20000000f00 */
[----:B------:R-:W-:Y:S06]  /*34f0*/  @!P0 BRA `(.L_x_51) ;  /* 0x00000000005c8947 */ /* 0x000fec0003800000 */
[----:B------:R-:W-:Y:S02]  /*3500*/  FSETP.GTU.FTZ.AND P0, PT, |R3|, +INF , PT ;  /* 0x7f8000000300780b */ /* 0x000fe40003f1c200 */
[----:B------:R-:W-:-:S04]  /*3510*/  FSETP.GTU.FTZ.AND P1, PT, |R0|, +INF , PT ;  /* 0x7f8000000000780b */ /* 0x000fc80003f3c200 */
[----:B------:R-:W-:-:S13]  /*3520*/  PLOP3.LUT P0, PT, P0, P1, PT, 0xf8, 0x8f ;  /* 0x00000000008f781c */ /* 0x000fda0000703f70 */
[----:B------:R-:W-:Y:S05]  /*3530*/  @P0 BRA `(.L_x_52) ;  /* 0x00000004004c0947 */ /* 0x000fea0003800000 */
[----:B------:R-:W-:-:S13]  /*3540*/  LOP3.LUT P0, RZ, R0, 0x7fffffff, R3, 0xc8, !PT ;  /* 0x7fffffff00ff7812 */ /* 0x000fda000780c803 */
[----:B------:R-:W-:Y:S05]  /*3550*/  @!P0 BRA `(.L_x_53) ;  /* 0x00000004003c8947 */ /* 0x000fea0003800000 */
[C---:B------:R-:W-:Y:S02]  /*3560*/  FSETP.NEU.FTZ.AND P3, PT, |R3|.reuse, +INF , PT ;  /* 0x7f8000000300780b */ /* 0x040fe40003f7d200 */
[----:B------:R-:W-:Y:S02]  /*3570*/  FSETP.NEU.FTZ.AND P1, PT, |R0|, +INF , PT ;  /* 0x7f8000000000780b */ /* 0x000fe40003f3d200 */
[----:B------:R-:W-:-:S11]  /*3580*/  FSETP.NEU.FTZ.AND P0, PT, |R3|, +INF , PT ;  /* 0x7f8000000300780b */ /* 0x000fd60003f1d200 */
[----:B------:R-:W-:Y:S05]  /*3590*/  @!P1 BRA !P3, `(.L_x_53) ;  /* 0x00000004002c9947 */ /* 0x000fea0005800000 */
[----:B------:R-:W-:-:S04]  /*35a0*/  LOP3.LUT P3, RZ, R3, 0x7fffffff, RZ, 0xc0, !PT ;  /* 0x7fffffff03ff7812 */ /* 0x000fc8000786c0ff */
[----:B------:R-:W-:-:S13]  /*35b0*/  PLOP3.LUT P1, PT, P1, P3, PT, 0x2f, 0xf2 ;  /* 0x0000000000f2781c */ /* 0x000fda0000f26577 */
[----:B------:R-:W-:Y:S05]  /*35c0*/  @P1 BRA `(.L_x_54) ;  /* 0x0000000400181947 */ /* 0x000fea0003800000 */
[----:B------:R-:W-:-:S04]  /*35d0*/  LOP3.LUT P1, RZ, R0, 0x7fffffff, RZ, 0xc0, !PT ;  /* 0x7fffffff00ff7812 */ /* 0x000fc8000782c0ff */
[----:B------:R-:W-:-:S13]  /*35e0*/  PLOP3.LUT P0, PT, P0, P1, PT, 0x2f, 0xf2 ;  /* 0x0000000000f2781c */ /* 0x000fda0000702577 */
[----:B------:R-:W-:Y:S05]  /*35f0*/  @P0 BRA `(.L_x_55) ;  /* 0x0000000400000947 */ /* 0x000fea0003800000 */
[----:B------:R-:W-:Y:S02]  /*3600*/  ISETP.GE.AND P0, PT, R20, RZ, PT ;  /* 0x000000ff1400720c */ /* 0x000fe40003f06270 */
[----:B------:R-:W-:-:S11]  /*3610*/  ISETP.GE.AND P1, PT, R19, RZ, PT ;  /* 0x000000ff1300720c */ /* 0x000fd60003f26270 */
[----:B------:R-:W-:Y:S01]  /*3620*/  @P0 MOV R8, RZ ;  /* 0x000000ff00080202 */ /* 0x000fe20000000f00 */
[----:B------:R-:W-:Y:S01]  /*3630*/  @!P0 FFMA R3, R3, 1.84467440737095516160e+19, RZ ;  /* 0x5f80000003038823 */ /* 0x000fe200000000ff */
[----:B------:R-:W-:Y:S01]  /*3640*/  @!P0 MOV R8, 0xffffffc0 ;  /* 0xffffffc000088802 */ /* 0x000fe20000000f00 */
[----:B------:R-:W-:-:S03]  /*3650*/  @!P1 FFMA R0, R0, 1.84467440737095516160e+19, RZ ;  /* 0x5f80000000009823 */ /* 0x000fc600000000ff */
[----:B------:R-:W-:-:S07]  /*3660*/  @!P1 IADD3 R8, PT, PT, R8, 0x40, RZ ;  /* 0x0000004008089810 */ /* 0x000fce0007ffe0ff */
.L_x_51:
[----:B------:R-:W-:Y:S01]  /*3670*/  LEA R19, R7, 0xc0800000, 0x17 ;  /* 0xc080000007137811 */ /* 0x000fe200078eb8ff */
[----:B------:R-:W-:Y:S01]  /*3680*/  BSSY.RECONVERGENT B1, `(.L_x_56) ;  /* 0x0000036000017945 */ /* 0x000fe20003800200 */
[----:B------:R-:W-:Y:S02]  /*3690*/  IADD3 R18, PT, PT, R18, -0x7f, RZ ;  /* 0xffffff8112127810 */ /* 0x000fe40007ffe0ff */
[----:B------:R-:W-:Y:S02]  /*36a0*/  IADD3 R22, PT, PT, -R19, R0, RZ ;  /* 0x0000000013167210 */ /* 0x000fe40007ffe1ff */
[C---:B------:R-:W-:Y:S01]  /*36b0*/  IADD3 R7, PT, PT, R18.reuse, 0x7f, -R7 ;  /* 0x0000007f12077810 */ /* 0x040fe20007ffe807 */
[----:B------:R-:W-:Y:S01]  /*36c0*/  IMAD R0, R18, -0x800000, R3 ;  /* 0xff80000012007824 */ /* 0x000fe200078e0203 */
[----:B------:R-:W0:Y:S01]  /*36d0*/  MUFU.RCP R20, R22 ;  /* 0x0000001600147308 */ /* 0x000e220000001000 */
[----:B------:R-:W-:Y:S01]  /*36e0*/  FADD.FTZ R19, -R22, -RZ ;  /* 0x800000ff16137221 */ /* 0x000fe20000010100 */
[----:B------:R-:W-:-:S03]  /*36f0*/  IADD3 R7, PT, PT, R7, R8, RZ ;  /* 0x0000000807077210 */ /* 0x000fc60007ffe0ff */
[----:B0-----:R-:W-:-:S04]  /*3700*/  FFMA R23, R20, R19, 1 ;  /* 0x3f80000014177423 */ /* 0x001fc80000000013 */
[----:B------:R-:W-:-:S04]  /*3710*/  FFMA R23, R20, R23, R20 ;  /* 0x0000001714177223 */ /* 0x000fc80000000014 */
[----:B------:R-:W-:-:S04]  /*3720*/  FFMA R20, R0, R23, RZ ;  /* 0x0000001700147223 */ /* 0x000fc800000000ff */
[----:B------:R-:W-:-:S04]  /*3730*/  FFMA R3, R19, R20, R0 ;  /* 0x0000001413037223 */ /* 0x000fc80000000000 */
[----:B------:R-:W-:-:S04]  /*3740*/  FFMA R20, R23, R3, R20 ;  /* 0x0000000317147223 */ /* 0x000fc80000000014 */
[----:B------:R-:W-:-:S04]  /*3750*/  FFMA R19, R19, R20, R0 ;  /* 0x0000001413137223 */ /* 0x000fc80000000000 */
[----:B------:R-:W-:-:S05]  /*3760*/  FFMA R0, R23, R19, R20 ;  /* 0x0000001317007223 */ /* 0x000fca0000000014 */
[----:B------:R-:W-:-:S04]  /*3770*/  SHF.R.U32.HI R3, RZ, 0x17, R0 ;  /* 0x00000017ff037819 */ /* 0x000fc80000011600 */
[----:B------:R-:W-:-:S04]  /*3780*/  LOP3.LUT R8, R3, 0xff, RZ, 0xc0, !PT ;  /* 0x000000ff03087812 */ /* 0x000fc800078ec0ff */
[----:B------:R-:W-:-:S04]  /*3790*/  IADD3 R3, PT, PT, R8, R7, RZ ;  /* 0x0000000708037210 */ /* 0x000fc80007ffe0ff */
[----:B------:R-:W-:-:S04]  /*37a0*/  IADD3 R8, PT, PT, R3, -0x1, RZ ;  /* 0xffffffff03087810 */ /* 0x000fc80007ffe0ff */
[----:B------:R-:W-:-:S13]  /*37b0*/  ISETP.GE.U32.AND P0, PT, R8, 0xfe, PT ;  /* 0x000000fe0800780c */ /* 0x000fda0003f06070 */
[----:B------:R-:W-:Y:S05]  /*37c0*/  @!P0 BRA `(.L_x_57) ;  /* 0x0000000000808947 */ /* 0x000fea0003800000 */
[----:B------:R-:W-:-:S13]  /*37d0*/  ISETP.GT.AND P0, PT, R3, 0xfe, PT ;  /* 0x000000fe0300780c */ /* 0x000fda0003f04270 */
[----:B------:R-:W-:Y:S05]  /*37e0*/  @P0 BRA `(.L_x_58) ;  /* 0x00000000006c0947 */ /* 0x000fea0003800000 */
[----:B------:R-:W-:-:S13]  /*37f0*/  ISETP.GE.AND P0, PT, R3, 0x1, PT ;  /* 0x000000010300780c */ /* 0x000fda0003f06270 */
[----:B------:R-:W-:Y:S05]  /*3800*/  @P0 BRA `(.L_x_59) ;  /* 0x0000000000740947 */ /* 0x000fea0003800000 */
[----:B------:R-:W-:Y:S02]  /*3810*/  ISETP.GE.AND P0, PT, R3, -0x18, PT ;  /* 0xffffffe80300780c */ /* 0x000fe40003f06270 */
[----:B------:R-:W-:-:S11]  /*3820*/  LOP3.LUT R0, R0, 0x80000000, RZ, 0xc0, !PT ;  /* 0x8000000000007812 */ /* 0x000fd600078ec0ff */
[----:B------:R-:W-:Y:S05]  /*3830*/  @!P0 BRA `(.L_x_59) ;  /* 0x0000000000688947 */ /* 0x000fea0003800000 */
[-CC-:B------:R-:W-:Y:S01]  /*3840*/  FFMA.RZ R7, R23, R19.reuse, R20.reuse ;  /* 0x0000001317077223 */ /* 0x180fe2000000c014 */
[----:B------:R-:W-:Y:S01]  /*3850*/  IADD3 R18, PT, PT, R3, 0x20, RZ ;  /* 0x0000002003127810 */ /* 0x000fe20007ffe0ff */
[CCC-:B------:R-:W-:Y:S01]  /*3860*/  FFMA.RP R8, R23.reuse, R19.reuse, R20.reuse ;  /* 0x0000001317087223 */ /* 0x1c0fe20000008014 */
[----:B------:R-:W-:Y:S01]  /*3870*/  FFMA.RM R19, R23, R19, R20 ;  /* 0x0000001317137223 */ /* 0x000fe20000004014 */
[----:B------:R-:W-:Y:S02]  /*3880*/  ISETP.NE.AND P3, PT, R3, RZ, PT ;  /* 0x000000ff0300720c */ /* 0x000fe40003f65270 */
[----:B------:R-:W-:Y:S02]  /*3890*/  LOP3.LUT R7, R7, 0x7fffff, RZ, 0xc0, !PT ;  /* 0x007fffff07077812 */ /* 0x000fe400078ec0ff */
[----:B------:R-:W-:Y:S02]  /*38a0*/  ISETP.NE.AND P1, PT, R3, RZ, PT ;  /* 0x000000ff0300720c */ /* 0x000fe40003f25270 */
[----:B------:R-:W-:-:S02]  /*38b0*/  LOP3.LUT R7, R7, 0x800000, RZ, 0xfc, !PT ;  /* 0x0080000007077812 */ /* 0x000fc400078efcff */
[----:B------:R-:W-:Y:S02]  /*38c0*/  IADD3 R3, PT, PT, -R3, RZ, RZ ;  /* 0x000000ff03037210 */ /* 0x000fe40007ffe1ff */
[----:B------:R-:W-:Y:S02]  /*38d0*/  SHF.L.U32 R18, R7, R18, RZ ;  /* 0x0000001207127219 */ /* 0x000fe400000006ff */
[----:B------:R-:W-:Y:S02]  /*38e0*/  FSETP.NEU.FTZ.AND P0, PT, R8, R19, PT ;  /* 0x000000130800720b */ /* 0x000fe40003f1d000 */
[----:B------:R-:W-:Y:S02]  /*38f0*/  SEL R8, R3, RZ, P3 ;  /* 0x000000ff03087207 */ /* 0x000fe40001800000 */
[----:B------:R-:W-:Y:S02]  /*3900*/  ISETP.NE.AND P1, PT, R18, RZ, P1 ;  /* 0x000000ff1200720c */ /* 0x000fe40000f25270 */
[----:B------:R-:W-:-:S02]  /*3910*/  SHF.R.U32.HI R8, RZ, R8, R7 ;  /* 0x00000008ff087219 */ /* 0x000fc40000011607 */
[----:B------:R-:W-:Y:S02]  /*3920*/  PLOP3.LUT P0, PT, P0, P1, PT, 0xf8, 0x8f ;  /* 0x00000000008f781c */ /* 0x000fe40000703f70 */
[----:B------:R-:W-:Y:S02]  /*3930*/  SHF.R.U32.HI R7, RZ, 0x1, R8 ;  /* 0x00000001ff077819 */ /* 0x000fe40000011608 */
[----:B------:R-:W-:-:S04]  /*3940*/  SEL R18, RZ, 0x1, !P0 ;  /* 0x00000001ff127807 */ /* 0x000fc80004000000 */
[----:B------:R-:W-:-:S04]  /*3950*/  LOP3.LUT R3, R18, 0x1, R7, 0xf8, !PT ;  /* 0x0000000112037812 */ /* 0x000fc800078ef807 */
[----:B------:R-:W-:-:S04]  /*3960*/  LOP3.LUT R8, R3, R8, RZ, 0xc0, !PT ;  /* 0x0000000803087212 */ /* 0x000fc800078ec0ff */
[----:B------:R-:W-:-:S04]  /*3970*/  IADD3 R7, PT, PT, R7, R8, RZ ;  /* 0x0000000807077210 */ /* 0x000fc80007ffe0ff */
[----:B------:R-:W-:Y:S01]  /*3980*/  LOP3.LUT R0, R7, R0, RZ, 0xfc, !PT ;  /* 0x0000000007007212 */ /* 0x000fe200078efcff */
[----:B------:R-:W-:Y:S06]  /*3990*/  BRA `(.L_x_59) ;  /* 0x0000000000107947 */ /* 0x000fec0003800000 */
.L_x_58:
[----:B------:R-:W-:-:S04]  /*39a0*/  LOP3.LUT R0, R0, 0x80000000, RZ, 0xc0, !PT ;  /* 0x8000000000007812 */ /* 0x000fc800078ec0ff */
[----:B------:R-:W-:Y:S01]  /*39b0*/  LOP3.LUT R0, R0, 0x7f800000, RZ, 0xfc, !PT ;  /* 0x7f80000000007812 */ /* 0x000fe200078efcff */
[----:B------:R-:W-:Y:S06]  /*39c0*/  BRA `(.L_x_59) ;  /* 0x0000000000047947 */ /* 0x000fec0003800000 */
.L_x_57:
[----:B------:R-:W-:-:S07]  /*39d0*/  LEA R0, R7, R0, 0x17 ;  /* 0x0000000007007211 */ /* 0x000fce00078eb8ff */
.L_x_59:
[----:B------:R-:W-:Y:S05]  /*39e0*/  BSYNC.RECONVERGENT B1 ;  /* 0x0000000000017941 */ /* 0x000fea0003800200 */
.L_x_56:
[----:B------:R-:W-:Y:S05]  /*39f0*/  BRA `(.L_x_60) ;  /* 0x0000000000207947 */ /* 0x000fea0003800000 */
.L_x_55:
[----:B------:R-:W-:-:S04]  /*3a00*/  LOP3.LUT R0, R0, 0x80000000, R3, 0x48, !PT ;  /* 0x8000000000007812 */ /* 0x000fc800078e4803 */
[----:B------:R-:W-:Y:S01]  /*3a10*/  LOP3.LUT R0, R0, 0x7f800000, RZ, 0xfc, !PT ;  /* 0x7f80000000007812 */ /* 0x000fe200078efcff */
[----:B------:R-:W-:Y:S06]  /*3a20*/  BRA `(.L_x_60) ;  /* 0x0000000000147947 */ /* 0x000fec0003800000 */
.L_x_54:
[----:B------:R-:W-:Y:S01]  /*3a30*/  LOP3.LUT R0, R0, 0x80000000, R3, 0x48, !PT ;  /* 0x8000000000007812 */ /* 0x000fe200078e4803 */
[----:B------:R-:W-:Y:S06]  /*3a40*/  BRA `(.L_x_60) ;  /* 0x00000000000c7947 */ /* 0x000fec0003800000 */
.L_x_53:
[----:B------:R-:W0:Y:S01]  /*3a50*/  MUFU.RSQ R0, -QNAN ;  /* 0xffc0000000007908 */ /* 0x000e220000001400 */
[----:B------:R-:W-:Y:S05]  /*3a60*/  BRA `(.L_x_60) ;  /* 0x0000000000047947 */ /* 0x000fea0003800000 */
.L_x_52:
[----:B------:R-:W-:-:S07]  /*3a70*/  FADD.FTZ R0, R3, R0 ;  /* 0x0000000003007221 */ /* 0x000fce0000010000 */
.L_x_60:
[----:B------:R-:W-:Y:S05]  /*3a80*/  BSYNC.RECONVERGENT B0 ;  /* 0x0000000000007941 */ /* 0x000fea0003800200 */
.L_x_50:
[----:B------:R-:W-:-:S04]  /*3a90*/  HFMA2 R3, -RZ, RZ, 0, 0 ;  /* 0x00000000ff037431 */ /* 0x000fc800000001ff */
[----:B0-----:R-:W-:Y:S05]  /*3aa0*/  RET.REL.NODEC R2 `(_Z28softmax_kernel_naive_batchedPfS_iiii) ;  /* 0xffffffc402547950 */ /* 0x001fea0003c3ffff */
.L_x_61:
[----:B------:R-:W-:-:S00]  /*3ab0*/  BRA `(.L_x_61) ;  /* 0xfffffffc00fc7947 */ /* 0x000fc0000383ffff */
[----:B------:R-:W-:-:S00]  /*3ac0*/  NOP ;  /* 0x0000000000007918 */ /* 0x000fc00000000000 */
        /* <DEDUP_REMOVED lines=11> */
.L_x_62:


//--------------------- .nv.shared.reserved.0     --------------------------
	.section	.nv.shared.reserved.0,"aw",@nobits
	.weak		__nv_reservedSMEM_offset_0_alias
	.size		__nv_reservedSMEM_offset_0_alias, 0, 64
	.other		__nv_reservedSMEM_offset_0_alias,@"STO_CUDA_RESERVED_SHARED STV_DEFAULT"
__nv_reservedSMEM_offset_0_alias:
	.zero		0
	.zero		64


//--------------------- .nv.constant0._Z28softmax_kernel_naive_batchedPfS_iiii --------------------------
	.section	.nv.constant0._Z28softmax_kernel_naive_batchedPfS_iiii,"a",@progbits
	.sectionflags	@""
	.align	4
.nv.constant0._Z28softmax_kernel_naive_batchedPfS_iiii:
	.zero		928


//--------------------- SYMBOLS --------------------------

	.type		.nv.reservedSmem.offset0,@object
	.size		.nv.reservedSmem.offset0,0x4
